	.target	sm_100a

	.elftype	@"ET_EXEC"


//--------------------- .note.nv.tkinfo           --------------------------
	.section	.note.nv.tkinfo,"",@"SHT_NOTE"
	.sectionflags	@"SHF_NOTE_NV_TKINFO"
	.tkinfo
        /*0018*/ 	.word	0x00000002
        /*0030*/ 	.string	""
        /*0030*/ 	.string	"ptxas"
        /*0030*/ 	.string	"Cuda compilation tools, release 13.0, V13.0.88"
        /*0030*/ 	.string	"Build cuda_13.0.r13.0/compiler.36424714_0"
        /*0030*/ 	.string	"-arch sm_100a -m 64 "



//--------------------- .note.nv.cuinfo           --------------------------
	.section	.note.nv.cuinfo,"",@"SHT_NOTE"
	.sectionflags	@"SHF_NOTE_NV_CUINFO"
        /*0018*/ 	.short	0x0002
        /*001a*/ 	.short	0x0064
        /*001c*/ 	.short	0x0082
	.zero		2


//--------------------- .nv.info                  --------------------------
	.section	.nv.info,"",@"SHT_CUDA_INFO"
	.align	4


	//----- nvinfo : EIATTR_REGCOUNT
	.align		4
        /*0000*/ 	.byte	0x04, 0x2f
        /*0002*/ 	.short	(.L_20 - .L_19)
	.align		4
.L_19:
        /*0004*/ 	.word	index@(_ZN7cutlass13device_kernelINS_4gemm6kernel13GemmUniversalIN4cute5tupleIJiiiiEEENS1_10collective13CollectiveMmaINS1_35MainloopSm100TmaUmmaWarpSpecializedILi18ELi2ELi2ENS5_IJNS4_1CILi1EEESB_SB_EEEEENS5_IJNSA_ILi128EEENSA_ILi192EEENSA_ILi32EEEEEENS_12float_e4m3_tENS5_IJlSB_lEEESI_SJ_NS4_8TiledMMAINS4_8MMA_AtomIJNS4_10MMA_TraitsINS4_19SM100_MMA_F8F6F4_SSEJSI_SI_fSE_SF_NS4_17integral_constantINS4_4UMMA5MajorELSQ_0EEESR_NSO_INSP_7ScaleInELSS_0EEEST_EEEEEENS4_6LayoutISC_NS5_IJNSA_ILi0EEESX_SX_EEEEENS5_IJNS4_10UnderscoreES10_S10_EEEEENS4_13SM90_TMA_LOADENS4_14ComposedLayoutINS4_7SwizzleILi1ELi4ELi3EEENS4_18smem_ptr_flag_bitsILi8EEENSW_INS5_IJNSA_ILi8EEESG_EEENS5_IJSG_SB_EEEEEEEvNS4_8identityES13_S1D_vS1E_EENS_8epilogue10collective18CollectiveEpilogueINS1G_23Sm100TmaWarpSpecializedILi3ELi2ELi64ELb0ELb0EEEJSH_NS5_IJNSW_ISE_SB_EENSW_INSA_ILi64EEESB_EEEEESI_SJ_SI_SJ_NS1G_6fusion15FusionCallbacksIS1K_NS1P_17LinearCombinationISI_fSI_fLNS_15FloatRoundStyleE2EEESH_S1O_JEEENS4_5SM1004TMEM4LOAD26SM100_TMEM_LOAD_32dp32b64xES13_NS14_INS15_ILi2ELi4ELi3EEES18_NSW_INS5_IJS19_S1M_EEENS5_IJS1M_SB_EEEEEEENS4_39AutoVectorizingCopyWithAssumedAlignmentILi128EEENS4_14SM90_TMA_STOREES23_S25_S25_EEEvvEEEEvNT_6ParamsE)
        /*0008*/ 	.word	0x000000d6


	//----- nvinfo : EIATTR_FRAME_SIZE
	.align		4
.L_20:
        /*000c*/ 	.byte	0x04, 0x11
        /*000e*/ 	.short	(.L_22 - .L_21)
	.align		4
.L_21:
        /*0010*/ 	.word	index@($__internal_2_$__cuda_sm10x_tcgen05_guardrail_trap_unallocated_columns_being_dealloced)
        /*0014*/ 	.word	0x00000000


	//----- nvinfo : EIATTR_FRAME_SIZE
	.align		4
.L_22:
        /*0018*/ 	.byte	0x04, 0x11
        /*001a*/ 	.short	(.L_24 - .L_23)
	.align		4
.L_23:
        /*001c*/ 	.word	index@($__internal_1_$__cuda_sm10x_tcgen05_guardrail_trap_phase_invalid_during_alloc)
        /*0020*/ 	.word	0x00000000


	//----- nvinfo : EIATTR_FRAME_SIZE
	.align		4
.L_24:
        /*0024*/ 	.byte	0x04, 0x11
        /*0026*/ 	.short	(.L_26 - .L_25)
	.align		4
.L_25:
        /*0028*/ 	.word	index@($__internal_0_$__cuda_sm10x_tcgen05_guardrail_trap_col_being_dealloced_not_returned_by_alloc)
        /*002c*/ 	.word	0x00000000


	//----- nvinfo : EIATTR_FRAME_SIZE
	.align		4
.L_26:
        /*0030*/ 	.byte	0x04, 0x11
        /*0032*/ 	.short	(.L_28 - .L_27)
	.align		4
.L_27:
        /*0034*/ 	.word	index@(_ZN7cutlass13device_kernelINS_4gemm6kernel13GemmUniversalIN4cute5tupleIJiiiiEEENS1_10collective13CollectiveMmaINS1_35MainloopSm100TmaUmmaWarpSpecializedILi18ELi2ELi2ENS5_IJNS4_1CILi1EEESB_SB_EEEEENS5_IJNSA_ILi128EEENSA_ILi192EEENSA_ILi32EEEEEENS_12float_e4m3_tENS5_IJlSB_lEEESI_SJ_NS4_8TiledMMAINS4_8MMA_AtomIJNS4_10MMA_TraitsINS4_19SM100_MMA_F8F6F4_SSEJSI_SI_fSE_SF_NS4_17integral_constantINS4_4UMMA5MajorELSQ_0EEESR_NSO_INSP_7ScaleInELSS_0EEEST_EEEEEENS4_6LayoutISC_NS5_IJNSA_ILi0EEESX_SX_EEEEENS5_IJNS4_10UnderscoreES10_S10_EEEEENS4_13SM90_TMA_LOADENS4_14ComposedLayoutINS4_7SwizzleILi1ELi4ELi3EEENS4_18smem_ptr_flag_bitsILi8EEENSW_INS5_IJNSA_ILi8EEESG_EEENS5_IJSG_SB_EEEEEEEvNS4_8identityES13_S1D_vS1E_EENS_8epilogue10collective18CollectiveEpilogueINS1G_23Sm100TmaWarpSpecializedILi3ELi2ELi64ELb0ELb0EEEJSH_NS5_IJNSW_ISE_SB_EENSW_INSA_ILi64EEESB_EEEEESI_SJ_SI_SJ_NS1G_6fusion15FusionCallbacksIS1K_NS1P_17LinearCombinationISI_fSI_fLNS_15FloatRoundStyleE2EEESH_S1O_JEEENS4_5SM1004TMEM4LOAD26SM100_TMEM_LOAD_32dp32b64xES13_NS14_INS15_ILi2ELi4ELi3EEES18_NSW_INS5_IJS19_S1M_EEENS5_IJS1M_SB_EEEEEEENS4_39AutoVectorizingCopyWithAssumedAlignmentILi128EEENS4_14SM90_TMA_STOREES23_S25_S25_EEEvvEEEEvNT_6ParamsE)
        /*0038*/ 	.word	0x00000000


	//----- nvinfo : EIATTR_MIN_STACK_SIZE
	.align		4
.L_28:
        /*003c*/ 	.byte	0x04, 0x12
        /*003e*/ 	.short	(.L_30 - .L_29)
	.align		4
.L_29:
        /*0040*/ 	.word	index@(_ZN7cutlass13device_kernelINS_4gemm6kernel13GemmUniversalIN4cute5tupleIJiiiiEEENS1_10collective13CollectiveMmaINS1_35MainloopSm100TmaUmmaWarpSpecializedILi18ELi2ELi2ENS5_IJNS4_1CILi1EEESB_SB_EEEEENS5_IJNSA_ILi128EEENSA_ILi192EEENSA_ILi32EEEEEENS_12float_e4m3_tENS5_IJlSB_lEEESI_SJ_NS4_8TiledMMAINS4_8MMA_AtomIJNS4_10MMA_TraitsINS4_19SM100_MMA_F8F6F4_SSEJSI_SI_fSE_SF_NS4_17integral_constantINS4_4UMMA5MajorELSQ_0EEESR_NSO_INSP_7ScaleInELSS_0EEEST_EEEEEENS4_6LayoutISC_NS5_IJNSA_ILi0EEESX_SX_EEEEENS5_IJNS4_10UnderscoreES10_S10_EEEEENS4_13SM90_TMA_LOADENS4_14ComposedLayoutINS4_7SwizzleILi1ELi4ELi3EEENS4_18smem_ptr_flag_bitsILi8EEENSW_INS5_IJNSA_ILi8EEESG_EEENS5_IJSG_SB_EEEEEEEvNS4_8identityES13_S1D_vS1E_EENS_8epilogue10collective18CollectiveEpilogueINS1G_23Sm100TmaWarpSpecializedILi3ELi2ELi64ELb0ELb0EEEJSH_NS5_IJNSW_ISE_SB_EENSW_INSA_ILi64EEESB_EEEEESI_SJ_SI_SJ_NS1G_6fusion15FusionCallbacksIS1K_NS1P_17LinearCombinationISI_fSI_fLNS_15FloatRoundStyleE2EEESH_S1O_JEEENS4_5SM1004TMEM4LOAD26SM100_TMEM_LOAD_32dp32b64xES13_NS14_INS15_ILi2ELi4ELi3EEES18_NSW_INS5_IJS19_S1M_EEENS5_IJS1M_SB_EEEEEEENS4_39AutoVectorizingCopyWithAssumedAlignmentILi128EEENS4_14SM90_TMA_STOREES23_S25_S25_EEEvvEEEEvNT_6ParamsE)
        /*0044*/ 	.word	0x00000000
.L_30:


//--------------------- .nv.compat                --------------------------
	.section	.nv.compat,"",@"SHT_CUDA_COMPAT_INFO"
	.align	4
        /*0000*/ 	.byte	0x02, 0x09, 0x01, 0x00, 0x02, 0x02, 0x02, 0x00, 0x02, 0x05, 0x05, 0x00, 0x03, 0x07, 0x01, 0x01
        /*0010*/ 	.byte	0x02, 0x03, 0x01, 0x00, 0x02, 0x06, 0x01, 0x00, 0x04, 0x0b, 0x08, 0x00, 0x09, 0x00, 0x00, 0x00
        /*0020*/ 	.byte	0x00, 0x00, 0x00, 0x00


//--------------------- .nv.info._ZN7cutlass13device_kernelINS_4gemm6kernel13GemmUniversalIN4cute5tupleIJiiiiEEENS1_10collective13CollectiveMmaINS1_35MainloopSm100TmaUmmaWarpSpecializedILi18ELi2ELi2ENS5_IJNS4_1CILi1EEESB_SB_EEEEENS5_IJNSA_ILi128EEENSA_ILi192EEENSA_ILi32EEEEEENS_12float_e4m3_tENS5_IJlSB_lEEESI_SJ_NS4_8TiledMMAINS4_8MMA_AtomIJNS4_10MMA_TraitsINS4_19SM100_MMA_F8F6F4_SSEJSI_SI_fSE_SF_NS4_17integral_constantINS4_4UMMA5MajorELSQ_0EEESR_NSO_INSP_7ScaleInELSS_0EEEST_EEEEEENS4_6LayoutISC_NS5_IJNSA_ILi0EEESX_SX_EEEEENS5_IJNS4_10UnderscoreES10_S10_EEEEENS4_13SM90_TMA_LOADENS4_14ComposedLayoutINS4_7SwizzleILi1ELi4ELi3EEENS4_18smem_ptr_flag_bitsILi8EEENSW_INS5_IJNSA_ILi8EEESG_EEENS5_IJSG_SB_EEEEEEEvNS4_8identityES13_S1D_vS1E_EENS_8epilogue10collective18CollectiveEpilogueINS1G_23Sm100TmaWarpSpecializedILi3ELi2ELi64ELb0ELb0EEEJSH_NS5_IJNSW_ISE_SB_EENSW_INSA_ILi64EEESB_EEEEESI_SJ_SI_SJ_NS1G_6fusion15FusionCallbacksIS1K_NS1P_17LinearCombinationISI_fSI_fLNS_15FloatRoundStyleE2EEESH_S1O_JEEENS4_5SM1004TMEM4LOAD26SM100_TMEM_LOAD_32dp32b64xES13_NS14_INS15_ILi2ELi4ELi3EEES18_NSW_INS5_IJS19_S1M_EEENS5_IJS1M_SB_EEEEEEENS4_39AutoVectorizingCopyWithAssumedAlignmentILi128EEENS4_14SM90_TMA_STOREES23_S25_S25_EEEvvEEEEvNT_6ParamsE --------------------------
	.section	.nv.info._ZN7cutlass13device_kernelINS_4gemm6kernel13GemmUniversalIN4cute5tupleIJiiiiEEENS1_10collective13CollectiveMmaINS1_35MainloopSm100TmaUmmaWarpSpecializedILi18ELi2ELi2ENS5_IJNS4_1CILi1EEESB_SB_EEEEENS5_IJNSA_ILi128EEENSA_ILi192EEENSA_ILi32EEEEEENS_12float_e4m3_tENS5_IJlSB_lEEESI_SJ_NS4_8TiledMMAINS4_8MMA_AtomIJNS4_10MMA_TraitsINS4_19SM100_MMA_F8F6F4_SSEJSI_SI_fSE_SF_NS4_17integral_constantINS4_4UMMA5MajorELSQ_0EEESR_NSO_INSP_7ScaleInELSS_0EEEST_EEEEEENS4_6LayoutISC_NS5_IJNSA_ILi0EEESX_SX_EEEEENS5_IJNS4_10UnderscoreES10_S10_EEEEENS4_13SM90_TMA_LOADENS4_14ComposedLayoutINS4_7SwizzleILi1ELi4ELi3EEENS4_18smem_ptr_flag_bitsILi8EEENSW_INS5_IJNSA_ILi8EEESG_EEENS5_IJSG_SB_EEEEEEEvNS4_8identityES13_S1D_vS1E_EENS_8epilogue10collective18CollectiveEpilogueINS1G_23Sm100TmaWarpSpecializedILi3ELi2ELi64ELb0ELb0EEEJSH_NS5_IJNSW_ISE_SB_EENSW_INSA_ILi64EEESB_EEEEESI_SJ_SI_SJ_NS1G_6fusion15FusionCallbacksIS1K_NS1P_17LinearCombinationISI_fSI_fLNS_15FloatRoundStyleE2EEESH_S1O_JEEENS4_5SM1004TMEM4LOAD26SM100_TMEM_LOAD_32dp32b64xES13_NS14_INS15_ILi2ELi4ELi3EEES18_NSW_INS5_IJS19_S1M_EEENS5_IJS1M_SB_EEEEEEENS4_39AutoVectorizingCopyWithAssumedAlignmentILi128EEENS4_14SM90_TMA_STOREES23_S25_S25_EEEvvEEEEvNT_6ParamsE,"",@"SHT_CUDA_INFO"
	.sectionflags	@""
	.align	4


	//----- nvinfo : EIATTR_CUDA_API_VERSION
	.align		4
        /*0000*/ 	.byte	0x04, 0x37
        /*0002*/ 	.short	(.L_32 - .L_31)
.L_31:
        /*0004*/ 	.word	0x00000082


	//----- nvinfo : EIATTR_KPARAM_INFO
	.align		4
.L_32:
        /*0008*/ 	.byte	0x04, 0x17
        /*000a*/ 	.short	(.L_34 - .L_33)
.L_33:
        /*000c*/ 	.word	0x00000000
        /*0010*/ 	.short	0x0000
        /*0012*/ 	.short	0x0000
        /*0014*/ 	.byte	0x00, 0xf0, 0x01, 0x20


	//----- nvinfo : EIATTR_AT_ENTRY_FRAGMENTS
	.align		4
.L_34:
        /*0018*/ 	.byte	0x04, 0x4f
        /*001a*/ 	.short	(.L_36 - .L_35)


	//   ....[0]....
.L_35:
        /*001c*/ 	.word	0x00000006


	//----- nvinfo : EIATTR_RESERVED_SMEM_USED
	.align		4
.L_36:
        /*0020*/ 	.byte	0x01, 0x41
	.zero		2


	//----- nvinfo : EIATTR_SPARSE_MMA_MASK
	.align		4
        /*0024*/ 	.byte	0x03, 0x50
        /*0026*/ 	.short	0x0000


	//----- nvinfo : EIATTR_TCGEN05_1CTA_USED
	.align		4
        /*0028*/ 	.byte	0x01, 0x51
	.zero		2


	//----- nvinfo : EIATTR_MAXREG_COUNT
	.align		4
        /*002c*/ 	.byte	0x03, 0x1b
        /*002e*/ 	.short	0x00ff


	//----- nvinfo : EIATTR_NUM_BARRIERS
	.align		4
        /*0030*/ 	.byte	0x02, 0x4c
        /*0032*/ 	.byte	0x07
	.zero		1


	//----- nvinfo : EIATTR_EXTERNS
	.align		4
        /*0034*/ 	.byte	0x04, 0x0f
        /*0036*/ 	.short	(.L_38 - .L_37)


	//   ....[0]....
	.align		4
.L_37:
        /*0038*/ 	.word	index@(__assertfail)


	//----- nvinfo : EIATTR_MERCURY_ISA_VERSION
	.align		4
.L_38:
        /*003c*/ 	.byte	0x03, 0x5f
        /*003e*/ 	.short	0x0101


	//----- nvinfo : EIATTR_INT_WARP_WIDE_INSTR_OFFSETS
	.align		4
        /*0040*/ 	.byte	0x04, 0x31
        /*0042*/ 	.short	(.L_40 - .L_39)


	//   ....[0]....
.L_39:
        /*0044*/ 	.word	0x00001f70


	//   ....[1]....
        /*0048*/ 	.word	0x00003f30


	//   ....[2]....
        /*004c*/ 	.word	0x00003f50


	//   ....[3]....
        /*0050*/ 	.word	0x00003f80


	//   ....[4]....
        /*0054*/ 	.word	0x000048b0


	//   ....[5]....
        /*0058*/ 	.word	0x00004920


	//   ....[6]....
        /*005c*/ 	.word	0x00004a20


	//   ....[7]....
        /*0060*/ 	.word	0x00004ab0


	//   ....[8]....
        /*0064*/ 	.word	0x00004c90


	//   ....[9]....
        /*0068*/ 	.word	0x00004df0


	//----- nvinfo : EIATTR_COOP_GROUP_MASK_REGIDS
	.align		4
.L_40:
        /*006c*/ 	.byte	0x04, 0x29
        /*006e*/ 	.short	(.L_42 - .L_41)


	//   ....[0]....
.L_41:
        /*0070*/ 	.word	0xffffffff


	//   ....[1]....
        /*0074*/ 	.word	0xffffffff


	//   ....[2]....
        /*0078*/ 	.word	0xffffffff


	//   ....[3]....
        /*007c*/ 	.word	0xffffffff


	//   ....[4]....
        /*0080*/ 	.word	0xffffffff


	//   ....[5]....
        /*0084*/ 	.word	0xffffffff


	//   ....[6]....
        /*0088*/ 	.word	0xffffffff


	//   ....[7]....
        /*008c*/ 	.word	0xffffffff


	//   ....[8]....
        /*0090*/ 	.word	0xffffffff


	//   ....[9]....
        /*0094*/ 	.word	0xffffffff


	//   ....[10]....
        /*0098*/ 	.word	0xffffffff


	//   ....[11]....
        /*009c*/ 	.word	0xffffffff


	//   ....[12]....
        /*00a0*/ 	.word	0xffffffff


	//----- nvinfo : EIATTR_COOP_GROUP_INSTR_OFFSETS
	.align		4
.L_42:
        /*00a4*/ 	.byte	0x04, 0x28
        /*00a6*/ 	.short	(.L_44 - .L_43)


	//   ....[0]....
.L_43:
        /*00a8*/ 	.word	0x00000090


	//   ....[1]....
        /*00ac*/ 	.word	0x000004d0


	//   ....[2]....
        /*00b0*/ 	.word	0x00000830


	//   ....[3]....
        /*00b4*/ 	.word	0x000009b0


	//   ....[4]....
        /*00b8*/ 	.word	0x00000ab0


	//   ....[5]....
        /*00bc*/ 	.word	0x00000c20


	//   ....[6]....
        /*00c0*/ 	.word	0x00000d80


	//   ....[7]....
        /*00c4*/ 	.word	0x00001e50


	//   ....[8]....
        /*00c8*/ 	.word	0x00003410


	//   ....[9]....
        /*00cc*/ 	.word	0x00003620


	//   ....[10]....
        /*00d0*/ 	.word	0x00003650


	//   ....[11]....
        /*00d4*/ 	.word	0x00003e10


	//   ....[12]....
        /*00d8*/ 	.word	0x00004040


	//----- nvinfo : EIATTR_VRC_CTA_INIT_COUNT
	.align		4
.L_44:
        /*00dc*/ 	.byte	0x02, 0x4a
        /*00de*/ 	.byte	0x80
	.zero		1


	//----- nvinfo : EIATTR_SYSCALL_OFFSETS
	.align		4
        /*00e0*/ 	.byte	0x04, 0x46
        /*00e2*/ 	.short	(.L_46 - .L_45)


	//   ....[0]....
.L_45:
        /*00e4*/ 	.word	0x00005840


	//   ....[1]....
        /*00e8*/ 	.word	0x00005960


	//   ....[2]....
        /*00ec*/ 	.word	0x000061a0


	//   ....[3]....
        /*00f0*/ 	.word	0x000077f0


	//   ....[4]....
        /*00f4*/ 	.word	0x00008e30


	//----- nvinfo : EIATTR_MBARRIER_INSTR_OFFSETS
	.align		4
.L_46:
        /*00f8*/ 	.byte	0x04, 0x39
        /*00fa*/ 	.short	(.L_48 - .L_47)


	//   ....[0]....
.L_47:
        /*00fc*/ 	.word	0x000005d0
        /*0100*/ 	.word	0x000000ff
        /*0104*/ 	.word	0x00000000
        /*0108*/ 	.short	0x0100
        /*010a*/ 	.byte	0x05
	.zero		1


	//   ....[1]....
        /*010c*/ 	.word	0x000005e0
        /*0110*/ 	.word	0x000000ff
        /*0114*/ 	.word	0x00000090
        /*0118*/ 	.short	0x0100
        /*011a*/ 	.byte	0x05
	.zero		1


	//   ....[2]....
        /*011c*/ 	.word	0x000005f0
        /*0120*/ 	.word	0x000000ff
        /*0124*/ 	.word	0x00000008
        /*0128*/ 	.short	0x0100
        /*012a*/ 	.byte	0x05
	.zero		1


	//   ....[3]....
        /*012c*/ 	.word	0x00000600
        /*0130*/ 	.word	0x000000ff
        /*0134*/ 	.word	0x00000098
        /*0138*/ 	.short	0x0100
        /*013a*/ 	.byte	0x05
	.zero		1


	//   ....[4]....
        /*013c*/ 	.word	0x00000610
        /*0140*/ 	.word	0x000000ff
        /*0144*/ 	.word	0x00000010
        /*0148*/ 	.short	0x0100
        /*014a*/ 	.byte	0x05
	.zero		1


	//   ....[5]....
        /*014c*/ 	.word	0x00000620
        /*0150*/ 	.word	0x000000ff
        /*0154*/ 	.word	0x000000a0
        /*0158*/ 	.short	0x0100
        /*015a*/ 	.byte	0x05
	.zero		1


	//   ....[6]....
        /*015c*/ 	.word	0x00000630
        /*0160*/ 	.word	0x000000ff
        /*0164*/ 	.word	0x00000018
        /*0168*/ 	.short	0x0100
        /*016a*/ 	.byte	0x05
	.zero		1


	//   ....[7]....
        /*016c*/ 	.word	0x00000640
        /*0170*/ 	.word	0x000000ff
        /*0174*/ 	.word	0x000000a8
        /*0178*/ 	.short	0x0100
        /*017a*/ 	.byte	0x05
	.zero		1


	//   ....[8]....
        /*017c*/ 	.word	0x00000650
        /*0180*/ 	.word	0x000000ff
        /*0184*/ 	.word	0x00000020
        /*0188*/ 	.short	0x0100
        /*018a*/ 	.byte	0x05
	.zero		1


	//   ....[9]....
        /*018c*/ 	.word	0x00000660
        /*0190*/ 	.word	0x000000ff
        /*0194*/ 	.word	0x000000b0
        /*0198*/ 	.short	0x0100
        /*019a*/ 	.byte	0x05
	.zero		1


	//   ....[10]....
        /*019c*/ 	.word	0x00000670
        /*01a0*/ 	.word	0x000000ff
        /*01a4*/ 	.word	0x00000028
        /*01a8*/ 	.short	0x0100
        /*01aa*/ 	.byte	0x05
	.zero		1


	//   ....[11]....
        /*01ac*/ 	.word	0x00000680
        /*01b0*/ 	.word	0x000000ff
        /*01b4*/ 	.word	0x000000b8
        /*01b8*/ 	.short	0x0100
        /*01ba*/ 	.byte	0x05
	.zero		1


	//   ....[12]....
        /*01bc*/ 	.word	0x00000690
        /*01c0*/ 	.word	0x000000ff
        /*01c4*/ 	.word	0x00000030
        /*01c8*/ 	.short	0x0100
        /*01ca*/ 	.byte	0x05
	.zero		1


	//   ....[13]....
        /*01cc*/ 	.word	0x000006a0
        /*01d0*/ 	.word	0x000000ff
        /*01d4*/ 	.word	0x000000c0
        /*01d8*/ 	.short	0x0100
        /*01da*/ 	.byte	0x05
	.zero		1


	//   ....[14]....
        /*01dc*/ 	.word	0x000006b0
        /*01e0*/ 	.word	0x000000ff
        /*01e4*/ 	.word	0x00000038
        /*01e8*/ 	.short	0x0100
        /*01ea*/ 	.byte	0x05
	.zero		1


	//   ....[15]....
        /*01ec*/ 	.word	0x000006c0
        /*01f0*/ 	.word	0x000000ff
        /*01f4*/ 	.word	0x000000c8
        /*01f8*/ 	.short	0x0100
        /*01fa*/ 	.byte	0x05
	.zero		1


	//   ....[16]....
        /*01fc*/ 	.word	0x000006d0
        /*0200*/ 	.word	0x000000ff
        /*0204*/ 	.word	0x00000040
        /*0208*/ 	.short	0x0100
        /*020a*/ 	.byte	0x05
	.zero		1


	//   ....[17]....
        /*020c*/ 	.word	0x000006e0
        /*0210*/ 	.word	0x000000ff
        /*0214*/ 	.word	0x000000d0
        /*0218*/ 	.short	0x0100
        /*021a*/ 	.byte	0x05
	.zero		1


	//   ....[18]....
        /*021c*/ 	.word	0x000006f0
        /*0220*/ 	.word	0x000000ff
        /*0224*/ 	.word	0x00000048
        /*0228*/ 	.short	0x0100
        /*022a*/ 	.byte	0x05
	.zero		1


	//   ....[19]....
        /*022c*/ 	.word	0x00000700
        /*0230*/ 	.word	0x000000ff
        /*0234*/ 	.word	0x000000d8
        /*0238*/ 	.short	0x0100
        /*023a*/ 	.byte	0x05
	.zero		1


	//   ....[20]....
        /*023c*/ 	.word	0x00000710
        /*0240*/ 	.word	0x000000ff
        /*0244*/ 	.word	0x00000050
        /*0248*/ 	.short	0x0100
        /*024a*/ 	.byte	0x05
	.zero		1


	//   ....[21]....
        /*024c*/ 	.word	0x00000720
        /*0250*/ 	.word	0x000000ff
        /*0254*/ 	.word	0x000000e0
        /*0258*/ 	.short	0x0100
        /*025a*/ 	.byte	0x05
	.zero		1


	//   ....[22]....
        /*025c*/ 	.word	0x00000730
        /*0260*/ 	.word	0x000000ff
        /*0264*/ 	.word	0x00000058
        /*0268*/ 	.short	0x0100
        /*026a*/ 	.byte	0x05
	.zero		1


	//   ....[23]....
        /*026c*/ 	.word	0x00000740
        /*0270*/ 	.word	0x000000ff
        /*0274*/ 	.word	0x000000e8
        /*0278*/ 	.short	0x0100
        /*027a*/ 	.byte	0x05
	.zero		1


	//   ....[24]....
        /*027c*/ 	.word	0x00000750
        /*0280*/ 	.word	0x000000ff
        /*0284*/ 	.word	0x00000060
        /*0288*/ 	.short	0x0100
        /*028a*/ 	.byte	0x05
	.zero		1


	//   ....[25]....
        /*028c*/ 	.word	0x00000760
        /*0290*/ 	.word	0x000000ff
        /*0294*/ 	.word	0x000000f0
        /*0298*/ 	.short	0x0100
        /*029a*/ 	.byte	0x05
	.zero		1


	//   ....[26]....
        /*029c*/ 	.word	0x00000770
        /*02a0*/ 	.word	0x000000ff
        /*02a4*/ 	.word	0x00000068
        /*02a8*/ 	.short	0x0100
        /*02aa*/ 	.byte	0x05
	.zero		1


	//   ....[27]....
        /*02ac*/ 	.word	0x00000780
        /*02b0*/ 	.word	0x000000ff
        /*02b4*/ 	.word	0x000000f8
        /*02b8*/ 	.short	0x0100
        /*02ba*/ 	.byte	0x05
	.zero		1


	//   ....[28]....
        /*02bc*/ 	.word	0x00000790
        /*02c0*/ 	.word	0x000000ff
        /*02c4*/ 	.word	0x00000070
        /*02c8*/ 	.short	0x0100
        /*02ca*/ 	.byte	0x05
	.zero		1


	//   ....[29]....
        /*02cc*/ 	.word	0x000007a0
        /*02d0*/ 	.word	0x000000ff
        /*02d4*/ 	.word	0x00000100
        /*02d8*/ 	.short	0x0100
        /*02da*/ 	.byte	0x05
	.zero		1


	//   ....[30]....
        /*02dc*/ 	.word	0x000007b0
        /*02e0*/ 	.word	0x000000ff
        /*02e4*/ 	.word	0x00000078
        /*02e8*/ 	.short	0x0100
        /*02ea*/ 	.byte	0x05
	.zero		1


	//   ....[31]....
        /*02ec*/ 	.word	0x000007c0
        /*02f0*/ 	.word	0x000000ff
        /*02f4*/ 	.word	0x00000108
        /*02f8*/ 	.short	0x0100
        /*02fa*/ 	.byte	0x05
	.zero		1


	//   ....[32]....
        /*02fc*/ 	.word	0x000007d0
        /*0300*/ 	.word	0x000000ff
        /*0304*/ 	.word	0x00000080
        /*0308*/ 	.short	0x0100
        /*030a*/ 	.byte	0x05
	.zero		1


	//   ....[33]....
        /*030c*/ 	.word	0x000007e0
        /*0310*/ 	.word	0x000000ff
        /*0314*/ 	.word	0x00000110
        /*0318*/ 	.short	0x0100
        /*031a*/ 	.byte	0x05
	.zero		1


	//   ....[34]....
        /*031c*/ 	.word	0x000007f0
        /*0320*/ 	.word	0x000000ff
        /*0324*/ 	.word	0x00000088
        /*0328*/ 	.short	0x0100
        /*032a*/ 	.byte	0x05
	.zero		1


	//   ....[35]....
        /*032c*/ 	.word	0x00000800
        /*0330*/ 	.word	0x000000ff
        /*0334*/ 	.word	0x00000118
        /*0338*/ 	.short	0x0100
        /*033a*/ 	.byte	0x05
	.zero		1


	//   ....[36]....
        /*033c*/ 	.word	0x00000940
        /*0340*/ 	.word	0x000000ff
        /*0344*/ 	.word	0x00000120
        /*0348*/ 	.short	0x0100
        /*034a*/ 	.byte	0x07
	.zero		1


	//   ....[37]....
        /*034c*/ 	.word	0x00000950
        /*0350*/ 	.word	0x000000ff
        /*0354*/ 	.word	0x00000138
        /*0358*/ 	.short	0x0100
        /*035a*/ 	.byte	0x07
	.zero		1


	//   ....[38]....
        /*035c*/ 	.word	0x00000960
        /*0360*/ 	.word	0x000000ff
        /*0364*/ 	.word	0x00000128
        /*0368*/ 	.short	0x0100
        /*036a*/ 	.byte	0x07
	.zero		1


	//   ....[39]....
        /*036c*/ 	.word	0x00000970
        /*0370*/ 	.word	0x000000ff
        /*0374*/ 	.word	0x00000140
        /*0378*/ 	.short	0x0100
        /*037a*/ 	.byte	0x07
	.zero		1


	//   ....[40]....
        /*037c*/ 	.word	0x00000980
        /*0380*/ 	.word	0x000000ff
        /*0384*/ 	.word	0x00000130
        /*0388*/ 	.short	0x0100
        /*038a*/ 	.byte	0x07
	.zero		1


	//   ....[41]....
        /*038c*/ 	.word	0x00000990
        /*0390*/ 	.word	0x000000ff
        /*0394*/ 	.word	0x00000148
        /*0398*/ 	.short	0x0100
        /*039a*/ 	.byte	0x07
	.zero		1


	//   ....[42]....
        /*039c*/ 	.word	0x00000a80
        /*03a0*/ 	.word	0x000000ff
        /*03a4*/ 	.word	0x00000150
        /*03a8*/ 	.short	0x0100
        /*03aa*/ 	.byte	0x05
	.zero		1


	//   ....[43]....
        /*03ac*/ 	.word	0x00000a90
        /*03b0*/ 	.word	0x000000ff
        /*03b4*/ 	.word	0x00000158
        /*03b8*/ 	.short	0x0100
        /*03ba*/ 	.byte	0x05
	.zero		1


	//   ....[44]....
        /*03bc*/ 	.word	0x00000bd0
        /*03c0*/ 	.word	0x000000ff
        /*03c4*/ 	.word	0x00000160
        /*03c8*/ 	.short	0x0100
        /*03ca*/ 	.byte	0x05
	.zero		1


	//   ....[45]....
        /*03cc*/ 	.word	0x00000be0
        /*03d0*/ 	.word	0x000000ff
        /*03d4*/ 	.word	0x00000170
        /*03d8*/ 	.short	0x0100
        /*03da*/ 	.byte	0x05
	.zero		1


	//   ....[46]....
        /*03dc*/ 	.word	0x00000bf0
        /*03e0*/ 	.word	0x000000ff
        /*03e4*/ 	.word	0x00000168
        /*03e8*/ 	.short	0x0100
        /*03ea*/ 	.byte	0x05
	.zero		1


	//   ....[47]....
        /*03ec*/ 	.word	0x00000c00
        /*03f0*/ 	.word	0x000000ff
        /*03f4*/ 	.word	0x00000178
        /*03f8*/ 	.short	0x0100
        /*03fa*/ 	.byte	0x05
	.zero		1


	//   ....[48]....
        /*03fc*/ 	.word	0x00000d30
        /*0400*/ 	.word	0x000000ff
        /*0404*/ 	.word	0x00000180
        /*0408*/ 	.short	0x0100
        /*040a*/ 	.byte	0x07
	.zero		1


	//   ....[49]....
        /*040c*/ 	.word	0x00000d40
        /*0410*/ 	.word	0x000000ff
        /*0414*/ 	.word	0x00000190
        /*0418*/ 	.short	0x0100
        /*041a*/ 	.byte	0x07
	.zero		1


	//   ....[50]....
        /*041c*/ 	.word	0x00000d50
        /*0420*/ 	.word	0x000000ff
        /*0424*/ 	.word	0x00000188
        /*0428*/ 	.short	0x0100
        /*042a*/ 	.byte	0x07
	.zero		1


	//   ....[51]....
        /*042c*/ 	.word	0x00000d60
        /*0430*/ 	.word	0x000000ff
        /*0434*/ 	.word	0x00000198
        /*0438*/ 	.short	0x0100
        /*043a*/ 	.byte	0x07
	.zero		1


	//   ....[52]....
        /*043c*/ 	.word	0x00000e50
        /*0440*/ 	.word	0x000000ff
        /*0444*/ 	.word	0x000001a0
        /*0448*/ 	.short	0x0100
        /*044a*/ 	.byte	0x05
	.zero		1


	//   ....[53]....
        /*044c*/ 	.word	0x00000e60
        /*0450*/ 	.word	0x000000ff
        /*0454*/ 	.word	0x000001b0
        /*0458*/ 	.short	0x0100
        /*045a*/ 	.byte	0x05
	.zero		1


	//   ....[54]....
        /*045c*/ 	.word	0x00000e70
        /*0460*/ 	.word	0x000000ff
        /*0464*/ 	.word	0x000001a8
        /*0468*/ 	.short	0x0100
        /*046a*/ 	.byte	0x05
	.zero		1


	//   ....[55]....
        /*046c*/ 	.word	0x00000e80
        /*0470*/ 	.word	0x000000ff
        /*0474*/ 	.word	0x000001b8
        /*0478*/ 	.short	0x0100
        /*047a*/ 	.byte	0x05
	.zero		1


	//   ....[56]....
        /*047c*/ 	.word	0x00001750
        /*0480*/ 	.word	0x00000003
        /*0484*/ 	.word	0x000001b0
        /*0488*/ 	.short	0x010a
        /*048a*/ 	.byte	0xff
	.zero		1


	//   ....[57]....
        /*048c*/ 	.word	0x00001780
        /*0490*/ 	.word	0x00000003
        /*0494*/ 	.word	0x000001a0
        /*0498*/ 	.short	0x0101
        /*049a*/ 	.byte	0xff
	.zero		1


	//   ....[58]....
        /*049c*/ 	.word	0x00001850
        /*04a0*/ 	.word	0x000000ff
        /*04a4*/ 	.word	0x00000090
        /*04a8*/ 	.short	0x010a
        /*04aa*/ 	.byte	0x05
	.zero		1


	//   ....[59]....
        /*04ac*/ 	.word	0x000018f0
        /*04b0*/ 	.word	0x000000ff
        /*04b4*/ 	.word	0x00000090
        /*04b8*/ 	.short	0x010a
        /*04ba*/ 	.byte	0x21
	.zero		1


	//   ....[60]....
        /*04bc*/ 	.word	0x00001a40
        /*04c0*/ 	.word	0x000000ff
        /*04c4*/ 	.word	0x00000090
        /*04c8*/ 	.short	0x010a
        /*04ca*/ 	.byte	0x08
	.zero		1


	//   ....[61]....
        /*04cc*/ 	.word	0x00001b50
        /*04d0*/ 	.word	0x000000ff
        /*04d4*/ 	.word	0x00000158
        /*04d8*/ 	.short	0x0101
        /*04da*/ 	.byte	0x04
	.zero		1


	//   ....[62]....
        /*04dc*/ 	.word	0x00001b70
        /*04e0*/ 	.word	0x000000ff
        /*04e4*/ 	.word	0x00000090
        /*04e8*/ 	.short	0x010a
        /*04ea*/ 	.byte	0x05
	.zero		1


	//   ....[63]....
        /*04ec*/ 	.word	0x00001bf0
        /*04f0*/ 	.word	0x000000ff
        /*04f4*/ 	.word	0x00000090
        /*04f8*/ 	.short	0x010a
        /*04fa*/ 	.byte	0x11
	.zero		1


	//   ....[64]....
        /*04fc*/ 	.word	0x00001d40
        /*0500*/ 	.word	0x000000ff
        /*0504*/ 	.word	0x00000090
        /*0508*/ 	.short	0x010a
        /*050a*/ 	.byte	0x08
	.zero		1


	//   ....[65]....
        /*050c*/ 	.word	0x00001e80
        /*0510*/ 	.word	0x00000002
        /*0514*/ 	.word	0x00000160
        /*0518*/ 	.short	0x010a
        /*051a*/ 	.byte	0xff
	.zero		1


	//   ....[66]....
        /*051c*/ 	.word	0x00001f40
        /*0520*/ 	.word	0x00000002
        /*0524*/ 	.word	0x00000000
        /*0528*/ 	.short	0x0101
        /*052a*/ 	.byte	0xff
	.zero		1


	//   ....[67]....
        /*052c*/ 	.word	0x000024a0
        /*0530*/ 	.word	0x000000ff
        /*0534*/ 	.word	0x00000000
        /*0538*/ 	.short	0x010a
        /*053a*/ 	.byte	0x05
	.zero		1


	//   ....[68]....
        /*053c*/ 	.word	0x00002530
        /*0540*/ 	.word	0x000000ff
        /*0544*/ 	.word	0x00000000
        /*0548*/ 	.short	0x010a
        /*054a*/ 	.byte	0x05
	.zero		1


	//   ....[69]....
        /*054c*/ 	.word	0x000025c0
        /*0550*/ 	.word	0x000000ff
        /*0554*/ 	.word	0x00000000
        /*0558*/ 	.short	0x010a
        /*055a*/ 	.byte	0x05
	.zero		1


	//   ....[70]....
        /*055c*/ 	.word	0x00002650
        /*0560*/ 	.word	0x000000ff
        /*0564*/ 	.word	0x00000000
        /*0568*/ 	.short	0x010a
        /*056a*/ 	.byte	0x05
	.zero		1


	//   ....[71]....
        /*056c*/ 	.word	0x000026e0
        /*0570*/ 	.word	0x000000ff
        /*0574*/ 	.word	0x00000000
        /*0578*/ 	.short	0x010a
        /*057a*/ 	.byte	0x05
	.zero		1


	//   ....[72]....
        /*057c*/ 	.word	0x00002770
        /*0580*/ 	.word	0x000000ff
        /*0584*/ 	.word	0x00000000
        /*0588*/ 	.short	0x010a
        /*058a*/ 	.byte	0x05
	.zero		1


	//   ....[73]....
        /*058c*/ 	.word	0x00002800
        /*0590*/ 	.word	0x000000ff
        /*0594*/ 	.word	0x00000000
        /*0598*/ 	.short	0x010a
        /*059a*/ 	.byte	0x05
	.zero		1


	//   ....[74]....
        /*059c*/ 	.word	0x00002890
        /*05a0*/ 	.word	0x000000ff
        /*05a4*/ 	.word	0x00000000
        /*05a8*/ 	.short	0x010a
        /*05aa*/ 	.byte	0x05
	.zero		1


	//   ....[75]....
        /*05ac*/ 	.word	0x00002920
        /*05b0*/ 	.word	0x000000ff
        /*05b4*/ 	.word	0x00000000
        /*05b8*/ 	.short	0x010a
        /*05ba*/ 	.byte	0x05
	.zero		1


	//   ....[76]....
        /*05bc*/ 	.word	0x000029b0
        /*05c0*/ 	.word	0x000000ff
        /*05c4*/ 	.word	0x00000000
        /*05c8*/ 	.short	0x010a
        /*05ca*/ 	.byte	0x05
	.zero		1


	//   ....[77]....
        /*05cc*/ 	.word	0x00002a40
        /*05d0*/ 	.word	0x000000ff
        /*05d4*/ 	.word	0x00000000
        /*05d8*/ 	.short	0x010a
        /*05da*/ 	.byte	0x05
	.zero		1


	//   ....[78]....
        /*05dc*/ 	.word	0x00002ad0
        /*05e0*/ 	.word	0x000000ff
        /*05e4*/ 	.word	0x00000000
        /*05e8*/ 	.short	0x010a
        /*05ea*/ 	.byte	0x05
	.zero		1


	//   ....[79]....
        /*05ec*/ 	.word	0x00002b60
        /*05f0*/ 	.word	0x000000ff
        /*05f4*/ 	.word	0x00000000
        /*05f8*/ 	.short	0x010a
        /*05fa*/ 	.byte	0x05
	.zero		1


	//   ....[80]....
        /*05fc*/ 	.word	0x00002bf0
        /*0600*/ 	.word	0x000000ff
        /*0604*/ 	.word	0x00000000
        /*0608*/ 	.short	0x010a
        /*060a*/ 	.byte	0x05
	.zero		1


	//   ....[81]....
        /*060c*/ 	.word	0x00002c80
        /*0610*/ 	.word	0x000000ff
        /*0614*/ 	.word	0x00000000
        /*0618*/ 	.short	0x010a
        /*061a*/ 	.byte	0x05
	.zero		1


	//   ....[82]....
        /*061c*/ 	.word	0x00002d10
        /*0620*/ 	.word	0x000000ff
        /*0624*/ 	.word	0x00000000
        /*0628*/ 	.short	0x010a
        /*062a*/ 	.byte	0x05
	.zero		1


	//   ....[83]....
        /*062c*/ 	.word	0x00002da0
        /*0630*/ 	.word	0x000000ff
        /*0634*/ 	.word	0x00000000
        /*0638*/ 	.short	0x010a
        /*063a*/ 	.byte	0x05
	.zero		1


	//   ....[84]....
        /*063c*/ 	.word	0x00002e40
        /*0640*/ 	.word	0x00000000
        /*0644*/ 	.word	0x00000000
        /*0648*/ 	.short	0x010a
        /*064a*/ 	.byte	0xff
	.zero		1


	//   ....[85]....
        /*064c*/ 	.word	0x00002f60
        /*0650*/ 	.word	0x00000000
        /*0654*/ 	.word	0x000001a0
        /*0658*/ 	.short	0x010a
        /*065a*/ 	.byte	0xff
	.zero		1


	//   ....[86]....
        /*065c*/ 	.word	0x00002fc0
        /*0660*/ 	.word	0x00000004
        /*0664*/ 	.word	0x00000000
        /*0668*/ 	.short	0x0101
        /*066a*/ 	.byte	0xff
	.zero		1


	//   ....[87]....
        /*066c*/ 	.word	0x00002fe0
        /*0670*/ 	.word	0x000000ff
        /*0674*/ 	.word	0x00000170
        /*0678*/ 	.short	0x010a
        /*067a*/ 	.byte	0x05
	.zero		1


	//   ....[88]....
        /*067c*/ 	.word	0x00003100
        /*0680*/ 	.word	0x00000000
        /*0684*/ 	.word	0x00000160
        /*0688*/ 	.short	0x010a
        /*068a*/ 	.byte	0xff
	.zero		1


	//   ....[89]....
        /*068c*/ 	.word	0x00003210
        /*0690*/ 	.word	0x00000000
        /*0694*/ 	.word	0x00000000
        /*0698*/ 	.short	0x0101
        /*069a*/ 	.byte	0xff
	.zero		1


	//   ....[90]....
        /*069c*/ 	.word	0x000032a0
        /*06a0*/ 	.word	0x000000ff
        /*06a4*/ 	.word	0x00000170
        /*06a8*/ 	.short	0x0106
        /*06aa*/ 	.byte	0x05
	.zero		1


	//   ....[91]....
        /*06ac*/ 	.word	0x000032c0
        /*06b0*/ 	.word	0x000000ff
        /*06b4*/ 	.word	0x00000170
        /*06b8*/ 	.short	0x010a
        /*06ba*/ 	.byte	0x05
	.zero		1


	//   ....[92]....
        /*06bc*/ 	.word	0x00003350
        /*06c0*/ 	.word	0x000000ff
        /*06c4*/ 	.word	0x00000170
        /*06c8*/ 	.short	0x0106
        /*06ca*/ 	.byte	0x04
	.zero		1


	//   ....[93]....
        /*06cc*/ 	.word	0x00003390
        /*06d0*/ 	.word	0x00000000
        /*06d4*/ 	.word	0x00000170
        /*06d8*/ 	.short	0x010a
        /*06da*/ 	.byte	0xff
	.zero		1


	//   ....[94]....
        /*06dc*/ 	.word	0x00003870
        /*06e0*/ 	.word	0x00000000
        /*06e4*/ 	.word	0x00000160
        /*06e8*/ 	.short	0x010a
        /*06ea*/ 	.byte	0xff
	.zero		1


	//   ....[95]....
        /*06ec*/ 	.word	0x00003970
        /*06f0*/ 	.word	0x00000003
        /*06f4*/ 	.word	0x00000000
        /*06f8*/ 	.short	0x0101
        /*06fa*/ 	.byte	0xff
	.zero		1


	//   ....[96]....
        /*06fc*/ 	.word	0x00003980
        /*0700*/ 	.word	0x000000ff
        /*0704*/ 	.word	0x00000000
        /*0708*/ 	.short	0x010a
        /*070a*/ 	.byte	0x05
	.zero		1


	//   ....[97]....
        /*070c*/ 	.word	0x000039a0
        /*0710*/ 	.word	0x000000ff
        /*0714*/ 	.word	0x00000190
        /*0718*/ 	.short	0x010a
        /*071a*/ 	.byte	0x0e
	.zero		1


	//   ....[98]....
        /*071c*/ 	.word	0x00003a80
        /*0720*/ 	.word	0x000000ff
        /*0724*/ 	.word	0x00000000
        /*0728*/ 	.short	0x010a
        /*072a*/ 	.byte	0x07
	.zero		1


	//   ....[99]....
        /*072c*/ 	.word	0x00003b90
        /*0730*/ 	.word	0x000000ff
        /*0734*/ 	.word	0x00000000
        /*0738*/ 	.short	0x010a
        /*073a*/ 	.byte	0x13
	.zero		1


	//   ....[100]....
        /*073c*/ 	.word	0x00003d60
        /*0740*/ 	.word	0x000000ff
        /*0744*/ 	.word	0x00000000
        /*0748*/ 	.short	0x010a
        /*074a*/ 	.byte	0x05
	.zero		1


	//   ....[101]....
        /*074c*/ 	.word	0x00003df0
        /*0750*/ 	.word	0x000000ff
        /*0754*/ 	.word	0x00000000
        /*0758*/ 	.short	0x010a
        /*075a*/ 	.byte	0x06
	.zero		1


	//   ....[102]....
        /*075c*/ 	.word	0x00004260
        /*0760*/ 	.word	0x00000000
        /*0764*/ 	.word	0x00000160
        /*0768*/ 	.short	0x010a
        /*076a*/ 	.byte	0xff
	.zero		1


	//   ....[103]....
        /*076c*/ 	.word	0x00004320
        /*0770*/ 	.word	0x00000000
        /*0774*/ 	.word	0x00000000
        /*0778*/ 	.short	0x0101
        /*077a*/ 	.byte	0xff
	.zero		1


	//   ....[104]....
        /*077c*/ 	.word	0x00004640
        /*0780*/ 	.word	0x000000ff
        /*0784*/ 	.word	0x00000158
        /*0788*/ 	.short	0x010a
        /*078a*/ 	.byte	0x07
	.zero		1


	//   ....[105]....
        /*078c*/ 	.word	0x00004830
        /*0790*/ 	.word	0x000000ff
        /*0794*/ 	.word	0x00000138
        /*0798*/ 	.short	0x010a
        /*079a*/ 	.byte	0x07
	.zero		1


	//   ....[106]....
        /*079c*/ 	.word	0x000049c0
        /*07a0*/ 	.word	0x000000ff
        /*07a4*/ 	.word	0x00000120
        /*07a8*/ 	.short	0x010b
        /*07aa*/ 	.byte	0x07
	.zero		1


	//   ....[107]....
        /*07ac*/ 	.word	0x000049d0
        /*07b0*/ 	.word	0x000000ff
        /*07b4*/ 	.word	0x00000000
        /*07b8*/ 	.short	0x0101
        /*07ba*/ 	.byte	0x08
	.zero		1


	//   ....[108]....
        /*07bc*/ 	.word	0x000049e0
        /*07c0*/ 	.word	0x000000ff
        /*07c4*/ 	.word	0x00000140
        /*07c8*/ 	.short	0x010a
        /*07ca*/ 	.byte	0x07
	.zero		1


	//   ....[109]....
        /*07cc*/ 	.word	0x00004b80
        /*07d0*/ 	.word	0x000000ff
        /*07d4*/ 	.word	0x00000128
        /*07d8*/ 	.short	0x010b
        /*07da*/ 	.byte	0x07
	.zero		1


	//   ....[110]....
        /*07dc*/ 	.word	0x00004bf0
        /*07e0*/ 	.word	0x000000ff
        /*07e4*/ 	.word	0x00000000
        /*07e8*/ 	.short	0x0101
        /*07ea*/ 	.byte	0x08
	.zero		1


	//   ....[111]....
        /*07ec*/ 	.word	0x00004c20
        /*07f0*/ 	.word	0x000000ff
        /*07f4*/ 	.word	0x00000148
        /*07f8*/ 	.short	0x010a
        /*07fa*/ 	.byte	0x07
	.zero		1


	//   ....[112]....
        /*07fc*/ 	.word	0x00004e30
        /*0800*/ 	.word	0x000000ff
        /*0804*/ 	.word	0x00000130
        /*0808*/ 	.short	0x010b
        /*080a*/ 	.byte	0x07
	.zero		1


	//   ....[113]....
        /*080c*/ 	.word	0x00004e50
        /*0810*/ 	.word	0x000000ff
        /*0814*/ 	.word	0x00000000
        /*0818*/ 	.short	0x0101
        /*081a*/ 	.byte	0x0d
	.zero		1


	//   ....[114]....
        /*081c*/ 	.word	0x00004e80
        /*0820*/ 	.word	0x000000ff
        /*0824*/ 	.word	0x00000138
        /*0828*/ 	.short	0x010a
        /*082a*/ 	.byte	0x07
	.zero		1


	//   ....[115]....
        /*082c*/ 	.word	0x00004ea0
        /*0830*/ 	.word	0x000000ff
        /*0834*/ 	.word	0x00000140
        /*0838*/ 	.short	0x010a
        /*083a*/ 	.byte	0x07
	.zero		1


	//   ....[116]....
        /*083c*/ 	.word	0x00004ee0
        /*0840*/ 	.word	0x00000000
        /*0844*/ 	.word	0x00000148
        /*0848*/ 	.short	0x010a
        /*084a*/ 	.byte	0xff
	.zero		1


	//   ....[117]....
        /*084c*/ 	.word	0x00005210
        /*0850*/ 	.word	0x00000000
        /*0854*/ 	.word	0x00000160
        /*0858*/ 	.short	0x010a
        /*085a*/ 	.byte	0xff
	.zero		1


	//   ....[118]....
        /*085c*/ 	.word	0x00005320
        /*0860*/ 	.word	0x00000000
        /*0864*/ 	.word	0x00000000
        /*0868*/ 	.short	0x0101
        /*086a*/ 	.byte	0xff
	.zero		1


	//   ....[119]....
        /*086c*/ 	.word	0x00005d50
        /*0870*/ 	.word	0x00000003
        /*0874*/ 	.word	0x00000120
        /*0878*/ 	.short	0x010a
        /*087a*/ 	.byte	0xff
	.zero		1


	//   ....[120]....
        /*087c*/ 	.word	0x00005d90
        /*0880*/ 	.word	0x000000bb
        /*0884*/ 	.word	0x00000180
        /*0888*/ 	.short	0x010a
        /*088a*/ 	.byte	0xff
	.zero		1


	//   ....[121]....
        /*088c*/ 	.word	0x00005ec0
        /*0890*/ 	.word	0x00000003
        /*0894*/ 	.word	0x00000120
        /*0898*/ 	.short	0x010a
        /*089a*/ 	.byte	0xff
	.zero		1


	//   ....[122]....
        /*089c*/ 	.word	0x00006000
        /*08a0*/ 	.word	0x00000000
        /*08a4*/ 	.word	0x00000000
        /*08a8*/ 	.short	0x0101
        /*08aa*/ 	.byte	0xff
	.zero		1


	//   ....[123]....
        /*08ac*/ 	.word	0x00006080
        /*08b0*/ 	.word	0x000000bb
        /*08b4*/ 	.word	0x00000180
        /*08b8*/ 	.short	0x010a
        /*08ba*/ 	.byte	0xff
	.zero		1


	//   ....[124]....
        /*08bc*/ 	.word	0x00007460
        /*08c0*/ 	.word	0x00000004
        /*08c4*/ 	.word	0x00000120
        /*08c8*/ 	.short	0x010a
        /*08ca*/ 	.byte	0xff
	.zero		1


	//   ....[125]....
        /*08cc*/ 	.word	0x00007530
        /*08d0*/ 	.word	0x00000004
        /*08d4*/ 	.word	0x00000120
        /*08d8*/ 	.short	0x010a
        /*08da*/ 	.byte	0xff
	.zero		1


	//   ....[126]....
        /*08dc*/ 	.word	0x00007690
        /*08e0*/ 	.word	0x00000003
        /*08e4*/ 	.word	0x00000000
        /*08e8*/ 	.short	0x0101
        /*08ea*/ 	.byte	0xff
	.zero		1


	//   ....[127]....
        /*08ec*/ 	.word	0x00008aa0
        /*08f0*/ 	.word	0x00000003
        /*08f4*/ 	.word	0x00000120
        /*08f8*/ 	.short	0x010a
        /*08fa*/ 	.byte	0xff
	.zero		1


	//   ....[128]....
        /*08fc*/ 	.word	0x00008b70
        /*0900*/ 	.word	0x00000003
        /*0904*/ 	.word	0x00000120
        /*0908*/ 	.short	0x010a
        /*090a*/ 	.byte	0xff
	.zero		1


	//   ....[129]....
        /*090c*/ 	.word	0x00008cd0
        /*0910*/ 	.word	0x00000003
        /*0914*/ 	.word	0x00000000
        /*0918*/ 	.short	0x0101
        /*091a*/ 	.byte	0xff
	.zero		1


	//   ....[130]....
        /*091c*/ 	.word	0x00009220
        /*0920*/ 	.word	0x000000ff
        /*0924*/ 	.word	0x00000000
        /*0928*/ 	.short	0x0101
        /*092a*/ 	.byte	0x05
	.zero		1


	//   ....[131]....
        /*092c*/ 	.word	0x0000a1f0
        /*0930*/ 	.word	0x00000003
        /*0934*/ 	.word	0x000001b0
        /*0938*/ 	.short	0x010a
        /*093a*/ 	.byte	0xff
	.zero		1


	//   ....[132]....
        /*093c*/ 	.word	0x0000a250
        /*0940*/ 	.word	0x00000002
        /*0944*/ 	.word	0x00000090
        /*0948*/ 	.short	0x010a
        /*094a*/ 	.byte	0xff
	.zero		1


	//   ....[133]....
        /*094c*/ 	.word	0x0000a2b0
        /*0950*/ 	.word	0x00000002
        /*0954*/ 	.word	0x00000090
        /*0958*/ 	.short	0x010a
        /*095a*/ 	.byte	0xff
	.zero		1


	//   ....[134]....
        /*095c*/ 	.word	0x0000a300
        /*0960*/ 	.word	0x00000002
        /*0964*/ 	.word	0x00000160
        /*0968*/ 	.short	0x010a
        /*096a*/ 	.byte	0xff
	.zero		1


	//   ....[135]....
        /*096c*/ 	.word	0x0000a360
        /*0970*/ 	.word	0x00000000
        /*0974*/ 	.word	0x00000000
        /*0978*/ 	.short	0x010a
        /*097a*/ 	.byte	0xff
	.zero		1


	//   ....[136]....
        /*097c*/ 	.word	0x0000a3c0
        /*0980*/ 	.word	0x00000000
        /*0984*/ 	.word	0x00000000
        /*0988*/ 	.short	0x010a
        /*098a*/ 	.byte	0xff
	.zero		1


	//   ....[137]....
        /*098c*/ 	.word	0x0000a420
        /*0990*/ 	.word	0x00000000
        /*0994*/ 	.word	0x00000000
        /*0998*/ 	.short	0x010a
        /*099a*/ 	.byte	0xff
	.zero		1


	//   ....[138]....
        /*099c*/ 	.word	0x0000a480
        /*09a0*/ 	.word	0x00000000
        /*09a4*/ 	.word	0x00000000
        /*09a8*/ 	.short	0x010a
        /*09aa*/ 	.byte	0xff
	.zero		1


	//   ....[139]....
        /*09ac*/ 	.word	0x0000a4e0
        /*09b0*/ 	.word	0x00000000
        /*09b4*/ 	.word	0x00000000
        /*09b8*/ 	.short	0x010a
        /*09ba*/ 	.byte	0xff
	.zero		1


	//   ....[140]....
        /*09bc*/ 	.word	0x0000a540
        /*09c0*/ 	.word	0x00000000
        /*09c4*/ 	.word	0x00000000
        /*09c8*/ 	.short	0x010a
        /*09ca*/ 	.byte	0xff
	.zero		1


	//   ....[141]....
        /*09cc*/ 	.word	0x0000a5a0
        /*09d0*/ 	.word	0x00000000
        /*09d4*/ 	.word	0x00000000
        /*09d8*/ 	.short	0x010a
        /*09da*/ 	.byte	0xff
	.zero		1


	//   ....[142]....
        /*09dc*/ 	.word	0x0000a600
        /*09e0*/ 	.word	0x00000000
        /*09e4*/ 	.word	0x00000000
        /*09e8*/ 	.short	0x010a
        /*09ea*/ 	.byte	0xff
	.zero		1


	//   ....[143]....
        /*09ec*/ 	.word	0x0000a660
        /*09f0*/ 	.word	0x00000000
        /*09f4*/ 	.word	0x00000000
        /*09f8*/ 	.short	0x010a
        /*09fa*/ 	.byte	0xff
	.zero		1


	//   ....[144]....
        /*09fc*/ 	.word	0x0000a6c0
        /*0a00*/ 	.word	0x00000000
        /*0a04*/ 	.word	0x00000000
        /*0a08*/ 	.short	0x010a
        /*0a0a*/ 	.byte	0xff
	.zero		1


	//   ....[145]....
        /*0a0c*/ 	.word	0x0000a720
        /*0a10*/ 	.word	0x00000000
        /*0a14*/ 	.word	0x00000000
        /*0a18*/ 	.short	0x010a
        /*0a1a*/ 	.byte	0xff
	.zero		1


	//   ....[146]....
        /*0a1c*/ 	.word	0x0000a780
        /*0a20*/ 	.word	0x00000000
        /*0a24*/ 	.word	0x00000000
        /*0a28*/ 	.short	0x010a
        /*0a2a*/ 	.byte	0xff
	.zero		1


	//   ....[147]....
        /*0a2c*/ 	.word	0x0000a7e0
        /*0a30*/ 	.word	0x00000000
        /*0a34*/ 	.word	0x00000000
        /*0a38*/ 	.short	0x010a
        /*0a3a*/ 	.byte	0xff
	.zero		1


	//   ....[148]....
        /*0a3c*/ 	.word	0x0000a840
        /*0a40*/ 	.word	0x00000000
        /*0a44*/ 	.word	0x00000000
        /*0a48*/ 	.short	0x010a
        /*0a4a*/ 	.byte	0xff
	.zero		1


	//   ....[149]....
        /*0a4c*/ 	.word	0x0000a8a0
        /*0a50*/ 	.word	0x00000000
        /*0a54*/ 	.word	0x00000000
        /*0a58*/ 	.short	0x010a
        /*0a5a*/ 	.byte	0xff
	.zero		1


	//   ....[150]....
        /*0a5c*/ 	.word	0x0000a900
        /*0a60*/ 	.word	0x00000000
        /*0a64*/ 	.word	0x00000000
        /*0a68*/ 	.short	0x010a
        /*0a6a*/ 	.byte	0xff
	.zero		1


	//   ....[151]....
        /*0a6c*/ 	.word	0x0000a960
        /*0a70*/ 	.word	0x00000000
        /*0a74*/ 	.word	0x00000000
        /*0a78*/ 	.short	0x010a
        /*0a7a*/ 	.byte	0xff
	.zero		1


	//   ....[152]....
        /*0a7c*/ 	.word	0x0000a9b0
        /*0a80*/ 	.word	0x00000000
        /*0a84*/ 	.word	0x000001a0
        /*0a88*/ 	.short	0x010a
        /*0a8a*/ 	.byte	0xff
	.zero		1


	//   ....[153]....
        /*0a8c*/ 	.word	0x0000aa10
        /*0a90*/ 	.word	0x00000000
        /*0a94*/ 	.word	0x00000170
        /*0a98*/ 	.short	0x010a
        /*0a9a*/ 	.byte	0xff
	.zero		1


	//   ....[154]....
        /*0a9c*/ 	.word	0x0000aa60
        /*0aa0*/ 	.word	0x00000000
        /*0aa4*/ 	.word	0x00000160
        /*0aa8*/ 	.short	0x010a
        /*0aaa*/ 	.byte	0xff
	.zero		1


	//   ....[155]....
        /*0aac*/ 	.word	0x0000aac0
        /*0ab0*/ 	.word	0x00000000
        /*0ab4*/ 	.word	0x00000170
        /*0ab8*/ 	.short	0x010a
        /*0aba*/ 	.byte	0xff
	.zero		1


	//   ....[156]....
        /*0abc*/ 	.word	0x0000ab10
        /*0ac0*/ 	.word	0x00000000
        /*0ac4*/ 	.word	0x00000160
        /*0ac8*/ 	.short	0x010a
        /*0aca*/ 	.byte	0xff
	.zero		1


	//   ....[157]....
        /*0acc*/ 	.word	0x0000ab70
        /*0ad0*/ 	.word	0x00000003
        /*0ad4*/ 	.word	0x00000190
        /*0ad8*/ 	.short	0x010a
        /*0ada*/ 	.byte	0xff
	.zero		1


	//   ....[158]....
        /*0adc*/ 	.word	0x0000abd0
        /*0ae0*/ 	.word	0x00000000
        /*0ae4*/ 	.word	0x00000000
        /*0ae8*/ 	.short	0x010a
        /*0aea*/ 	.byte	0xff
	.zero		1


	//   ....[159]....
        /*0aec*/ 	.word	0x0000ac30
        /*0af0*/ 	.word	0x00000000
        /*0af4*/ 	.word	0x00000000
        /*0af8*/ 	.short	0x010a
        /*0afa*/ 	.byte	0xff
	.zero		1


	//   ....[160]....
        /*0afc*/ 	.word	0x0000ac90
        /*0b00*/ 	.word	0x00000000
        /*0b04*/ 	.word	0x00000000
        /*0b08*/ 	.short	0x010a
        /*0b0a*/ 	.byte	0xff
	.zero		1


	//   ....[161]....
        /*0b0c*/ 	.word	0x0000ace0
        /*0b10*/ 	.word	0x00000000
        /*0b14*/ 	.word	0x00000160
        /*0b18*/ 	.short	0x010a
        /*0b1a*/ 	.byte	0xff
	.zero		1


	//   ....[162]....
        /*0b1c*/ 	.word	0x0000ad40
        /*0b20*/ 	.word	0x00000000
        /*0b24*/ 	.word	0x00000158
        /*0b28*/ 	.short	0x010a
        /*0b2a*/ 	.byte	0xff
	.zero		1


	//   ....[163]....
        /*0b2c*/ 	.word	0x0000ada0
        /*0b30*/ 	.word	0x00000003
        /*0b34*/ 	.word	0x00000138
        /*0b38*/ 	.short	0x010a
        /*0b3a*/ 	.byte	0xff
	.zero		1


	//   ....[164]....
        /*0b3c*/ 	.word	0x0000ae00
        /*0b40*/ 	.word	0x00000003
        /*0b44*/ 	.word	0x00000140
        /*0b48*/ 	.short	0x010a
        /*0b4a*/ 	.byte	0xff
	.zero		1


	//   ....[165]....
        /*0b4c*/ 	.word	0x0000ae60
        /*0b50*/ 	.word	0x00000003
        /*0b54*/ 	.word	0x00000148
        /*0b58*/ 	.short	0x010a
        /*0b5a*/ 	.byte	0xff
	.zero		1


	//   ....[166]....
        /*0b5c*/ 	.word	0x0000aec0
        /*0b60*/ 	.word	0x00000000
        /*0b64*/ 	.word	0x00000138
        /*0b68*/ 	.short	0x010a
        /*0b6a*/ 	.byte	0xff
	.zero		1


	//   ....[167]....
        /*0b6c*/ 	.word	0x0000af20
        /*0b70*/ 	.word	0x00000000
        /*0b74*/ 	.word	0x00000140
        /*0b78*/ 	.short	0x010a
        /*0b7a*/ 	.byte	0xff
	.zero		1


	//   ....[168]....
        /*0b7c*/ 	.word	0x0000af70
        /*0b80*/ 	.word	0x00000000
        /*0b84*/ 	.word	0x00000160
        /*0b88*/ 	.short	0x010a
        /*0b8a*/ 	.byte	0xff
	.zero		1


	//   ....[169]....
        /*0b8c*/ 	.word	0x0000afc0
        /*0b90*/ 	.word	0x00000003
        /*0b94*/ 	.word	0x00000120
        /*0b98*/ 	.short	0x010a
        /*0b9a*/ 	.byte	0xff
	.zero		1


	//   ....[170]....
        /*0b9c*/ 	.word	0x0000b010
        /*0ba0*/ 	.word	0x000000bb
        /*0ba4*/ 	.word	0x00000180
        /*0ba8*/ 	.short	0x010a
        /*0baa*/ 	.byte	0xff
	.zero		1


	//   ....[171]....
        /*0bac*/ 	.word	0x0000b060
        /*0bb0*/ 	.word	0x00000004
        /*0bb4*/ 	.word	0x00000120
        /*0bb8*/ 	.short	0x010a
        /*0bba*/ 	.byte	0xff
	.zero		1


	//   ....[172]....
        /*0bbc*/ 	.word	0x0000b0b0
        /*0bc0*/ 	.word	0x00000003
        /*0bc4*/ 	.word	0x00000120
        /*0bc8*/ 	.short	0x010a
        /*0bca*/ 	.byte	0xff
	.zero		1


	//----- nvinfo : EIATTR_NUM_MBARRIERS
	.align		4
.L_48:
        /*0bcc*/ 	.byte	0x03, 0x38
        /*0bce*/ 	.short	0x0038


	//----- nvinfo : EIATTR_EXIT_INSTR_OFFSETS
	.align		4
        /*0bd0*/ 	.byte	0x04, 0x1c
        /*0bd2*/ 	.short	(.L_50 - .L_49)


	//   ....[0]....
.L_49:
        /*0bd4*/ 	.word	0x00002e70


	//   ....[1]....
        /*0bd8*/ 	.word	0x00003360


	//   ....[2]....
        /*0bdc*/ 	.word	0x000033c0


	//   ....[3]....
        /*0be0*/ 	.word	0x00004050


	//   ....[4]....
        /*0be4*/ 	.word	0x00004f10


	//   ....[5]....
        /*0be8*/ 	.word	0x00004f50


	//   ....[6]....
        /*0bec*/ 	.word	0x0000a1e0


	//----- nvinfo : EIATTR_MAX_THREADS
	.align		4
.L_50:
        /*0bf0*/ 	.byte	0x04, 0x05
        /*0bf2*/ 	.short	(.L_52 - .L_51)
.L_51:
        /*0bf4*/ 	.word	0x00000100
        /*0bf8*/ 	.word	0x00000001
        /*0bfc*/ 	.word	0x00000001


	//----- nvinfo : EIATTR_CRS_STACK_SIZE
	.align		4
.L_52:
        /*0c00*/ 	.byte	0x04, 0x1e
        /*0c02*/ 	.short	(.L_54 - .L_53)
.L_53:
        /*0c04*/ 	.word	0x00000000


	//----- nvinfo : EIATTR_CBANK_PARAM_SIZE
	.align		4
.L_54:
        /*0c08*/ 	.byte	0x03, 0x19
        /*0c0a*/ 	.short	0x0800


	//----- nvinfo : EIATTR_PARAM_CBANK
	.align		4
        /*0c0c*/ 	.byte	0x04, 0x0a
        /*0c0e*/ 	.short	(.L_56 - .L_55)
	.align		4
.L_55:
        /*0c10*/ 	.word	index@(.nv.constant0._ZN7cutlass13device_kernelINS_4gemm6kernel13GemmUniversalIN4cute5tupleIJiiiiEEENS1_10collective13CollectiveMmaINS1_35MainloopSm100TmaUmmaWarpSpecializedILi18ELi2ELi2ENS5_IJNS4_1CILi1EEESB_SB_EEEEENS5_IJNSA_ILi128EEENSA_ILi192EEENSA_ILi32EEEEEENS_12float_e4m3_tENS5_IJlSB_lEEESI_SJ_NS4_8TiledMMAINS4_8MMA_AtomIJNS4_10MMA_TraitsINS4_19SM100_MMA_F8F6F4_SSEJSI_SI_fSE_SF_NS4_17integral_constantINS4_4UMMA5MajorELSQ_0EEESR_NSO_INSP_7ScaleInELSS_0EEEST_EEEEEENS4_6LayoutISC_NS5_IJNSA_ILi0EEESX_SX_EEEEENS5_IJNS4_10UnderscoreES10_S10_EEEEENS4_13SM90_TMA_LOADENS4_14ComposedLayoutINS4_7SwizzleILi1ELi4ELi3EEENS4_18smem_ptr_flag_bitsILi8EEENSW_INS5_IJNSA_ILi8EEESG_EEENS5_IJSG_SB_EEEEEEEvNS4_8identityES13_S1D_vS1E_EENS_8epilogue10collective18CollectiveEpilogueINS1G_23Sm100TmaWarpSpecializedILi3ELi2ELi64ELb0ELb0EEEJSH_NS5_IJNSW_ISE_SB_EENSW_INSA_ILi64EEESB_EEEEESI_SJ_SI_SJ_NS1G_6fusion15FusionCallbacksIS1K_NS1P_17LinearCombinationISI_fSI_fLNS_15FloatRoundStyleE2EEESH_S1O_JEEENS4_5SM1004TMEM4LOAD26SM100_TMEM_LOAD_32dp32b64xES13_NS14_INS15_ILi2ELi4ELi3EEES18_NSW_INS5_IJS19_S1M_EEENS5_IJS1M_SB_EEEEEEENS4_39AutoVectorizingCopyWithAssumedAlignmentILi128EEENS4_14SM90_TMA_STOREES23_S25_S25_EEEvvEEEEvNT_6ParamsE)
        /*0c14*/ 	.short	0x0380
        /*0c16*/ 	.short	0x0800


	//----- nvinfo : EIATTR_SW_WAR
	.align		4
.L_56:
        /*0c18*/ 	.byte	0x04, 0x36
        /*0c1a*/ 	.short	(.L_58 - .L_57)
.L_57:
        /*0c1c*/ 	.word	0x00000008
.L_58:


//--------------------- .nv.callgraph             --------------------------
	.section	.nv.callgraph,"",@"SHT_CUDA_CALLGRAPH"
	.align	4
	.sectionentsize	8
	.align		4
        /*0000*/ 	.word	0x00000000
	.align		4
        /*0004*/ 	.word	0xffffffff
	.align		4
        /*0008*/ 	.word	index@(_ZN7cutlass13device_kernelINS_4gemm6kernel13GemmUniversalIN4cute5tupleIJiiiiEEENS1_10collective13CollectiveMmaINS1_35MainloopSm100TmaUmmaWarpSpecializedILi18ELi2ELi2ENS5_IJNS4_1CILi1EEESB_SB_EEEEENS5_IJNSA_ILi128EEENSA_ILi192EEENSA_ILi32EEEEEENS_12float_e4m3_tENS5_IJlSB_lEEESI_SJ_NS4_8TiledMMAINS4_8MMA_AtomIJNS4_10MMA_TraitsINS4_19SM100_MMA_F8F6F4_SSEJSI_SI_fSE_SF_NS4_17integral_constantINS4_4UMMA5MajorELSQ_0EEESR_NSO_INSP_7ScaleInELSS_0EEEST_EEEEEENS4_6LayoutISC_NS5_IJNSA_ILi0EEESX_SX_EEEEENS5_IJNS4_10UnderscoreES10_S10_EEEEENS4_13SM90_TMA_LOADENS4_14ComposedLayoutINS4_7SwizzleILi1ELi4ELi3EEENS4_18smem_ptr_flag_bitsILi8EEENSW_INS5_IJNSA_ILi8EEESG_EEENS5_IJSG_SB_EEEEEEEvNS4_8identityES13_S1D_vS1E_EENS_8epilogue10collective18CollectiveEpilogueINS1G_23Sm100TmaWarpSpecializedILi3ELi2ELi64ELb0ELb0EEEJSH_NS5_IJNSW_ISE_SB_EENSW_INSA_ILi64EEESB_EEEEESI_SJ_SI_SJ_NS1G_6fusion15FusionCallbacksIS1K_NS1P_17LinearCombinationISI_fSI_fLNS_15FloatRoundStyleE2EEESH_S1O_JEEENS4_5SM1004TMEM4LOAD26SM100_TMEM_LOAD_32dp32b64xES13_NS14_INS15_ILi2ELi4ELi3EEES18_NSW_INS5_IJS19_S1M_EEENS5_IJS1M_SB_EEEEEEENS4_39AutoVectorizingCopyWithAssumedAlignmentILi128EEENS4_14SM90_TMA_STOREES23_S25_S25_EEEvvEEEEvNT_6ParamsE)
	.align		4
        /*000c*/ 	.word	index@(__assertfail)
	.align		4
        /*0010*/ 	.word	0x00000000
	.align		4
        /*0014*/ 	.word	0xfffffffe
	.align		4
        /*0018*/ 	.word	0x00000000
	.align		4
        /*001c*/ 	.word	0xfffffffd
	.align		4
        /*0020*/ 	.word	0x00000000
	.align		4
        /*0024*/ 	.word	0xfffffffc


//--------------------- .nv.constant4             --------------------------
	.section	.nv.constant4,"a",@progbits
	.align	8
	.align		8
.nv.constant4:
        /*0000*/ 	.dword	__assertfail
	.align		8
        /*0008*/ 	.dword	__unnamed_1
	.align		8
        /*0010*/ 	.dword	__unnamed_2
	.align		8
        /*0018*/ 	.dword	__unnamed_3
	.align		8
        /*0020*/ 	.dword	_ZN40_INTERNAL_82ccf781_4_k_cu_0295ac64_208344cuda3std3__45__cpo5beginE
	.align		8
        /*0028*/ 	.dword	_ZN40_INTERNAL_82ccf781_4_k_cu_0295ac64_208344cuda3std3__45__cpo3endE
	.align		8
        /*0030*/ 	.dword	_ZN40_INTERNAL_82ccf781_4_k_cu_0295ac64_208344cuda3std3__45__cpo6cbeginE
	.align		8
        /*0038*/ 	.dword	_ZN40_INTERNAL_82ccf781_4_k_cu_0295ac64_208344cuda3std3__45__cpo4cendE
	.align		8
        /*0040*/ 	.dword	_ZN40_INTERNAL_82ccf781_4_k_cu_0295ac64_208344cuda3std3__442_GLOBAL__N__82ccf781_4_k_cu_0295ac64_208346ignoreE
	.align		8
        /*0048*/ 	.dword	_ZN40_INTERNAL_82ccf781_4_k_cu_0295ac64_208344cuda3std3__419piecewise_constructE
	.align		8
        /*0050*/ 	.dword	_ZN40_INTERNAL_82ccf781_4_k_cu_0295ac64_208344cuda3std3__48in_placeE
	.align		8
        /*0058*/ 	.dword	_ZN40_INTERNAL_82ccf781_4_k_cu_0295ac64_208344cuda3std6ranges3__45__cpo4swapE
	.align		8
        /*0060*/ 	.dword	_ZN40_INTERNAL_82ccf781_4_k_cu_0295ac64_208344cuda3std6ranges3__45__cpo9iter_moveE
	.align		8
        /*0068*/ 	.dword	_ZN40_INTERNAL_82ccf781_4_k_cu_0295ac64_208344cute7productE
	.align		8
        /*0070*/ 	.dword	_ZN40_INTERNAL_82ccf781_4_k_cu_0295ac64_208344cute1_E
	.align		8
        /*0078*/ 	.dword	$str$25
	.align		8
        /*0080*/ 	.dword	$str$26
	.align		8
        /*0088*/ 	.dword	$str$27
	.align		8
        /*0090*/ 	.dword	$str$28


//--------------------- .text._ZN7cutlass13device_kernelINS_4gemm6kernel13GemmUniversalIN4cute5tupleIJiiiiEEENS1_10collective13CollectiveMmaINS1_35MainloopSm100TmaUmmaWarpSpecializedILi18ELi2ELi2ENS5_IJNS4_1CILi1EEESB_SB_EEEEENS5_IJNSA_ILi128EEENSA_ILi192EEENSA_ILi32EEEEEENS_12float_e4m3_tENS5_IJlSB_lEEESI_SJ_NS4_8TiledMMAINS4_8MMA_AtomIJNS4_10MMA_TraitsINS4_19SM100_MMA_F8F6F4_SSEJSI_SI_fSE_SF_NS4_17integral_constantINS4_4UMMA5MajorELSQ_0EEESR_NSO_INSP_7ScaleInELSS_0EEEST_EEEEEENS4_6LayoutISC_NS5_IJNSA_ILi0EEESX_SX_EEEEENS5_IJNS4_10UnderscoreES10_S10_EEEEENS4_13SM90_TMA_LOADENS4_14ComposedLayoutINS4_7SwizzleILi1ELi4ELi3EEENS4_18smem_ptr_flag_bitsILi8EEENSW_INS5_IJNSA_ILi8EEESG_EEENS5_IJSG_SB_EEEEEEEvNS4_8identityES13_S1D_vS1E_EENS_8epilogue10collective18CollectiveEpilogueINS1G_23Sm100TmaWarpSpecializedILi3ELi2ELi64ELb0ELb0EEEJSH_NS5_IJNSW_ISE_SB_EENSW_INSA_ILi64EEESB_EEEEESI_SJ_SI_SJ_NS1G_6fusion15FusionCallbacksIS1K_NS1P_17LinearCombinationISI_fSI_fLNS_15FloatRoundStyleE2EEESH_S1O_JEEENS4_5SM1004TMEM4LOAD26SM100_TMEM_LOAD_32dp32b64xES13_NS14_INS15_ILi2ELi4ELi3EEES18_NSW_INS5_IJS19_S1M_EEENS5_IJS1M_SB_EEEEEEENS4_39AutoVectorizingCopyWithAssumedAlignmentILi128EEENS4_14SM90_TMA_STOREES23_S25_S25_EEEvvEEEEvNT_6ParamsE --------------------------
	.section	.text._ZN7cutlass13device_kernelINS_4gemm6kernel13GemmUniversalIN4cute5tupleIJiiiiEEENS1_10collective13CollectiveMmaINS1_35MainloopSm100TmaUmmaWarpSpecializedILi18ELi2ELi2ENS5_IJNS4_1CILi1EEESB_SB_EEEEENS5_IJNSA_ILi128EEENSA_ILi192EEENSA_ILi32EEEEEENS_12float_e4m3_tENS5_IJlSB_lEEESI_SJ_NS4_8TiledMMAINS4_8MMA_AtomIJNS4_10MMA_TraitsINS4_19SM100_MMA_F8F6F4_SSEJSI_SI_fSE_SF_NS4_17integral_constantINS4_4UMMA5MajorELSQ_0EEESR_NSO_INSP_7ScaleInELSS_0EEEST_EEEEEENS4_6LayoutISC_NS5_IJNSA_ILi0EEESX_SX_EEEEENS5_IJNS4_10UnderscoreES10_S10_EEEEENS4_13SM90_TMA_LOADENS4_14ComposedLayoutINS4_7SwizzleILi1ELi4ELi3EEENS4_18smem_ptr_flag_bitsILi8EEENSW_INS5_IJNSA_ILi8EEESG_EEENS5_IJSG_SB_EEEEEEEvNS4_8identityES13_S1D_vS1E_EENS_8epilogue10collective18CollectiveEpilogueINS1G_23Sm100TmaWarpSpecializedILi3ELi2ELi64ELb0ELb0EEEJSH_NS5_IJNSW_ISE_SB_EENSW_INSA_ILi64EEESB_EEEEESI_SJ_SI_SJ_NS1G_6fusion15FusionCallbacksIS1K_NS1P_17LinearCombinationISI_fSI_fLNS_15FloatRoundStyleE2EEESH_S1O_JEEENS4_5SM1004TMEM4LOAD26SM100_TMEM_LOAD_32dp32b64xES13_NS14_INS15_ILi2ELi4ELi3EEES18_NSW_INS5_IJS19_S1M_EEENS5_IJS1M_SB_EEEEEEENS4_39AutoVectorizingCopyWithAssumedAlignmentILi128EEENS4_14SM90_TMA_STOREES23_S25_S25_EEEvvEEEEvNT_6ParamsE,"ax",@progbits
	.align	128
.text._ZN7cutlass13device_kernelINS_4gemm6kernel13GemmUniversalIN4cute5tupleIJiiiiEEENS1_10collective13CollectiveMmaINS1_35MainloopSm100TmaUmmaWarpSpecializedILi18ELi2ELi2ENS5_IJNS4_1CILi1EEESB_SB_EEEEENS5_IJNSA_ILi128EEENSA_ILi192EEENSA_ILi32EEEEEENS_12float_e4m3_tENS5_IJlSB_lEEESI_SJ_NS4_8TiledMMAINS4_8MMA_AtomIJNS4_10MMA_TraitsINS4_19SM100_MMA_F8F6F4_SSEJSI_SI_fSE_SF_NS4_17integral_constantINS4_4UMMA5MajorELSQ_0EEESR_NSO_INSP_7ScaleInELSS_0EEEST_EEEEEENS4_6LayoutISC_NS5_IJNSA_ILi0EEESX_SX_EEEEENS5_IJNS4_10UnderscoreES10_S10_EEEEENS4_13SM90_TMA_LOADENS4_14ComposedLayoutINS4_7SwizzleILi1ELi4ELi3EEENS4_18smem_ptr_flag_bitsILi8EEENSW_INS5_IJNSA_ILi8EEESG_EEENS5_IJSG_SB_EEEEEEEvNS4_8identityES13_S1D_vS1E_EENS_8epilogue10collective18CollectiveEpilogueINS1G_23Sm100TmaWarpSpecializedILi3ELi2ELi64ELb0ELb0EEEJSH_NS5_IJNSW_ISE_SB_EENSW_INSA_ILi64EEESB_EEEEESI_SJ_SI_SJ_NS1G_6fusion15FusionCallbacksIS1K_NS1P_17LinearCombinationISI_fSI_fLNS_15FloatRoundStyleE2EEESH_S1O_JEEENS4_5SM1004TMEM4LOAD26SM100_TMEM_LOAD_32dp32b64xES13_NS14_INS15_ILi2ELi4ELi3EEES18_NSW_INS5_IJS19_S1M_EEENS5_IJS1M_SB_EEEEEEENS4_39AutoVectorizingCopyWithAssumedAlignmentILi128EEENS4_14SM90_TMA_STOREES23_S25_S25_EEEvvEEEEvNT_6ParamsE:
        .type           _ZN7cutlass13device_kernelINS_4gemm6kernel13GemmUniversalIN4cute5tupleIJiiiiEEENS1_10collective13CollectiveMmaINS1_35MainloopSm100TmaUmmaWarpSpecializedILi18ELi2ELi2ENS5_IJNS4_1CILi1EEESB_SB_EEEEENS5_IJNSA_ILi128EEENSA_ILi192EEENSA_ILi32EEEEEENS_12float_e4m3_tENS5_IJlSB_lEEESI_SJ_NS4_8TiledMMAINS4_8MMA_AtomIJNS4_10MMA_TraitsINS4_19SM100_MMA_F8F6F4_SSEJSI_SI_fSE_SF_NS4_17integral_constantINS4_4UMMA5MajorELSQ_0EEESR_NSO_INSP_7ScaleInELSS_0EEEST_EEEEEENS4_6LayoutISC_NS5_IJNSA_ILi0EEESX_SX_EEEEENS5_IJNS4_10UnderscoreES10_S10_EEEEENS4_13SM90_TMA_LOADENS4_14ComposedLayoutINS4_7SwizzleILi1ELi4ELi3EEENS4_18smem_ptr_flag_bitsILi8EEENSW_INS5_IJNSA_ILi8EEESG_EEENS5_IJSG_SB_EEEEEEEvNS4_8identityES13_S1D_vS1E_EENS_8epilogue10collective18CollectiveEpilogueINS1G_23Sm100TmaWarpSpecializedILi3ELi2ELi64ELb0ELb0EEEJSH_NS5_IJNSW_ISE_SB_EENSW_INSA_ILi64EEESB_EEEEESI_SJ_SI_SJ_NS1G_6fusion15FusionCallbacksIS1K_NS1P_17LinearCombinationISI_fSI_fLNS_15FloatRoundStyleE2EEESH_S1O_JEEENS4_5SM1004TMEM4LOAD26SM100_TMEM_LOAD_32dp32b64xES13_NS14_INS15_ILi2ELi4ELi3EEES18_NSW_INS5_IJS19_S1M_EEENS5_IJS1M_SB_EEEEEEENS4_39AutoVectorizingCopyWithAssumedAlignmentILi128EEENS4_14SM90_TMA_STOREES23_S25_S25_EEEvvEEEEvNT_6ParamsE,@function
        .size           _ZN7cutlass13device_kernelINS_4gemm6kernel13GemmUniversalIN4cute5tupleIJiiiiEEENS1_10collective13CollectiveMmaINS1_35MainloopSm100TmaUmmaWarpSpecializedILi18ELi2ELi2ENS5_IJNS4_1CILi1EEESB_SB_EEEEENS5_IJNSA_ILi128EEENSA_ILi192EEENSA_ILi32EEEEEENS_12float_e4m3_tENS5_IJlSB_lEEESI_SJ_NS4_8TiledMMAINS4_8MMA_AtomIJNS4_10MMA_TraitsINS4_19SM100_MMA_F8F6F4_SSEJSI_SI_fSE_SF_NS4_17integral_constantINS4_4UMMA5MajorELSQ_0EEESR_NSO_INSP_7ScaleInELSS_0EEEST_EEEEEENS4_6LayoutISC_NS5_IJNSA_ILi0EEESX_SX_EEEEENS5_IJNS4_10UnderscoreES10_S10_EEEEENS4_13SM90_TMA_LOADENS4_14ComposedLayoutINS4_7SwizzleILi1ELi4ELi3EEENS4_18smem_ptr_flag_bitsILi8EEENSW_INS5_IJNSA_ILi8EEESG_EEENS5_IJSG_SB_EEEEEEEvNS4_8identityES13_S1D_vS1E_EENS_8epilogue10collective18CollectiveEpilogueINS1G_23Sm100TmaWarpSpecializedILi3ELi2ELi64ELb0ELb0EEEJSH_NS5_IJNSW_ISE_SB_EENSW_INSA_ILi64EEESB_EEEEESI_SJ_SI_SJ_NS1G_6fusion15FusionCallbacksIS1K_NS1P_17LinearCombinationISI_fSI_fLNS_15FloatRoundStyleE2EEESH_S1O_JEEENS4_5SM1004TMEM4LOAD26SM100_TMEM_LOAD_32dp32b64xES13_NS14_INS15_ILi2ELi4ELi3EEES18_NSW_INS5_IJS19_S1M_EEENS5_IJS1M_SB_EEEEEEENS4_39AutoVectorizingCopyWithAssumedAlignmentILi128EEENS4_14SM90_TMA_STOREES23_S25_S25_EEEvvEEEEvNT_6ParamsE,(.L_x_198 - _ZN7cutlass13device_kernelINS_4gemm6kernel13GemmUniversalIN4cute5tupleIJiiiiEEENS1_10collective13CollectiveMmaINS1_35MainloopSm100TmaUmmaWarpSpecializedILi18ELi2ELi2ENS5_IJNS4_1CILi1EEESB_SB_EEEEENS5_IJNSA_ILi128EEENSA_ILi192EEENSA_ILi32EEEEEENS_12float_e4m3_tENS5_IJlSB_lEEESI_SJ_NS4_8TiledMMAINS4_8MMA_AtomIJNS4_10MMA_TraitsINS4_19SM100_MMA_F8F6F4_SSEJSI_SI_fSE_SF_NS4_17integral_constantINS4_4UMMA5MajorELSQ_0EEESR_NSO_INSP_7ScaleInELSS_0EEEST_EEEEEENS4_6LayoutISC_NS5_IJNSA_ILi0EEESX_SX_EEEEENS5_IJNS4_10UnderscoreES10_S10_EEEEENS4_13SM90_TMA_LOADENS4_14ComposedLayoutINS4_7SwizzleILi1ELi4ELi3EEENS4_18smem_ptr_flag_bitsILi8EEENSW_INS5_IJNSA_ILi8EEESG_EEENS5_IJSG_SB_EEEEEEEvNS4_8identityES13_S1D_vS1E_EENS_8epilogue10collective18CollectiveEpilogueINS1G_23Sm100TmaWarpSpecializedILi3ELi2ELi64ELb0ELb0EEEJSH_NS5_IJNSW_ISE_SB_EENSW_INSA_ILi64EEESB_EEEEESI_SJ_SI_SJ_NS1G_6fusion15FusionCallbacksIS1K_NS1P_17LinearCombinationISI_fSI_fLNS_15FloatRoundStyleE2EEESH_S1O_JEEENS4_5SM1004TMEM4LOAD26SM100_TMEM_LOAD_32dp32b64xES13_NS14_INS15_ILi2ELi4ELi3EEES18_NSW_INS5_IJS19_S1M_EEENS5_IJS1M_SB_EEEEEEENS4_39AutoVectorizingCopyWithAssumedAlignmentILi128EEENS4_14SM90_TMA_STOREES23_S25_S25_EEEvvEEEEvNT_6ParamsE)
        .other          _ZN7cutlass13device_kernelINS_4gemm6kernel13GemmUniversalIN4cute5tupleIJiiiiEEENS1_10collective13CollectiveMmaINS1_35MainloopSm100TmaUmmaWarpSpecializedILi18ELi2ELi2ENS5_IJNS4_1CILi1EEESB_SB_EEEEENS5_IJNSA_ILi128EEENSA_ILi192EEENSA_ILi32EEEEEENS_12float_e4m3_tENS5_IJlSB_lEEESI_SJ_NS4_8TiledMMAINS4_8MMA_AtomIJNS4_10MMA_TraitsINS4_19SM100_MMA_F8F6F4_SSEJSI_SI_fSE_SF_NS4_17integral_constantINS4_4UMMA5MajorELSQ_0EEESR_NSO_INSP_7ScaleInELSS_0EEEST_EEEEEENS4_6LayoutISC_NS5_IJNSA_ILi0EEESX_SX_EEEEENS5_IJNS4_10UnderscoreES10_S10_EEEEENS4_13SM90_TMA_LOADENS4_14ComposedLayoutINS4_7SwizzleILi1ELi4ELi3EEENS4_18smem_ptr_flag_bitsILi8EEENSW_INS5_IJNSA_ILi8EEESG_EEENS5_IJSG_SB_EEEEEEEvNS4_8identityES13_S1D_vS1E_EENS_8epilogue10collective18CollectiveEpilogueINS1G_23Sm100TmaWarpSpecializedILi3ELi2ELi64ELb0ELb0EEEJSH_NS5_IJNSW_ISE_SB_EENSW_INSA_ILi64EEESB_EEEEESI_SJ_SI_SJ_NS1G_6fusion15FusionCallbacksIS1K_NS1P_17LinearCombinationISI_fSI_fLNS_15FloatRoundStyleE2EEESH_S1O_JEEENS4_5SM1004TMEM4LOAD26SM100_TMEM_LOAD_32dp32b64xES13_NS14_INS15_ILi2ELi4ELi3EEES18_NSW_INS5_IJS19_S1M_EEENS5_IJS1M_SB_EEEEEEENS4_39AutoVectorizingCopyWithAssumedAlignmentILi128EEENS4_14SM90_TMA_STOREES23_S25_S25_EEEvvEEEEvNT_6ParamsE,@"STO_CUDA_ENTRY STV_DEFAULT"
_ZN7cutlass13device_kernelINS_4gemm6kernel13GemmUniversalIN4cute5tupleIJiiiiEEENS1_10collective13CollectiveMmaINS1_35MainloopSm100TmaUmmaWarpSpecializedILi18ELi2ELi2ENS5_IJNS4_1CILi1EEESB_SB_EEEEENS5_IJNSA_ILi128EEENSA_ILi192EEENSA_ILi32EEEEEENS_12float_e4m3_tENS5_IJlSB_lEEESI_SJ_NS4_8TiledMMAINS4_8MMA_AtomIJNS4_10MMA_TraitsINS4_19SM100_MMA_F8F6F4_SSEJSI_SI_fSE_SF_NS4_17integral_constantINS4_4UMMA5MajorELSQ_0EEESR_NSO_INSP_7ScaleInELSS_0EEEST_EEEEEENS4_6LayoutISC_NS5_IJNSA_ILi0EEESX_SX_EEEEENS5_IJNS4_10UnderscoreES10_S10_EEEEENS4_13SM90_TMA_LOADENS4_14ComposedLayoutINS4_7SwizzleILi1ELi4ELi3EEENS4_18smem_ptr_flag_bitsILi8EEENSW_INS5_IJNSA_ILi8EEESG_EEENS5_IJSG_SB_EEEEEEEvNS4_8identityES13_S1D_vS1E_EENS_8epilogue10collective18CollectiveEpilogueINS1G_23Sm100TmaWarpSpecializedILi3ELi2ELi64ELb0ELb0EEEJSH_NS5_IJNSW_ISE_SB_EENSW_INSA_ILi64EEESB_EEEEESI_SJ_SI_SJ_NS1G_6fusion15FusionCallbacksIS1K_NS1P_17LinearCombinationISI_fSI_fLNS_15FloatRoundStyleE2EEESH_S1O_JEEENS4_5SM1004TMEM4LOAD26SM100_TMEM_LOAD_32dp32b64xES13_NS14_INS15_ILi2ELi4ELi3EEES18_NSW_INS5_IJS19_S1M_EEENS5_IJS1M_SB_EEEEEEENS4_39AutoVectorizingCopyWithAssumedAlignmentILi128EEENS4_14SM90_TMA_STOREES23_S25_S25_EEEvvEEEEvNT_6ParamsE:
[----:B------:R-:W1:Y:S01]  /*0000*/  LDC R1, c[0x0][0x37c] ;  /* 0x0000df00ff017b82 */ /* 0x000e620000000800 */
[----:B------:R-:W2:Y:S01]  /*0010*/  S2R R180, SR_TID.X ;  /* 0x0000000000b47919 */ /* 0x000ea20000002100 */
[----:B------:R-:W3:Y:S01]  /*0020*/  LDCU.64 UR4, c[0x0][0x890] ;  /* 0x00011200ff0477ac */ /* 0x000ee20008000a00 */
[----:B------:R-:W-:Y:S02]  /*0030*/  PRMT R167, RZ, 0x7610, R167 ;  /* 0x00007610ffa77816 */ /* 0x000fe400000000a7 */
[----:B------:R-:W-:Y:S01]  /*0040*/  ELECT P5, URZ, PT ;  /* 0x0000000000ff782f */ /* 0x000fe200038a0000 */
[----:B------:R-:W4:Y:S01]  /*0050*/  LDCU.64 UR46, c[0x0][0x358] ;  /* 0x00006b00ff2e77ac */ /* 0x000f220008000a00 */
[----:B---3--:R-:W-:-:S04]  /*0060*/  UISETP.NE.U32.AND UP0, UPT, UR4, URZ, UPT ;  /* 0x000000ff0400728c */ /* 0x008fc8000bf05070 */
[----:B------:R-:W-:Y:S01]  /*0070*/  UISETP.NE.AND.EX UP0, UPT, UR5, URZ, UPT, UP0 ;  /* 0x000000ff0500728c */ /* 0x000fe2000bf05300 */
[----:B--2---:R-:W-:-:S05]  /*0080*/  SHF.R.U32.HI R168, RZ, 0x5, R180 ;  /* 0x00000005ffa87819 */ /* 0x004fca00000116b4 */
[----:B------:R-:W2:Y:S02]  /*0090*/  SHFL.IDX PT, R0, R168, RZ, 0x1f ;  /* 0x00001fffa8007589 */ /* 0x000ea400000e0000 */
[----:B--2---:R-:W-:Y:S01]  /*00a0*/  R2UR UR8, R0 ;  /* 0x00000000000872ca */ /* 0x004fe200000e0000 */
[----:B-1--4-:R-:W-:-:S14]  /*00b0*/  BRA.U UP0, `(.L_x_0) ;  /* 0x00000001002c7547 */ /* 0x012fdc000b800000 */
[----:B------:R-:W1:Y:S02]  /*00c0*/  LDCU.64 UR6, c[0x0][0x888] ;  /* 0x00011100ff0677ac */ /* 0x000e640008000a00 */
[----:B-1----:R-:W-:-:S04]  /*00d0*/  UISETP.NE.U32.AND UP0, UPT, UR6, URZ, UPT ;  /* 0x000000ff0600728c */ /* 0x002fc8000bf05070 */
[----:B------:R-:W-:-:S09]  /*00e0*/  UISETP.NE.AND.EX UP0, UPT, UR7, URZ, UPT, UP0 ;  /* 0x000000ff0700728c */ /* 0x000fd2000bf05300 */
[----:B------:R-:W-:Y:S05]  /*00f0*/  BRA.U !UP0, `(.L_x_1) ;  /* 0x0000000108107547 */ /* 0x000fea000b800000 */
[----:B------:R-:W1:Y:S02]  /*0100*/  LDC.64 R2, c[0x0][0x888] ;  /* 0x00022200ff027b82 */ /* 0x000e640000000a00 */
[----:B-1----:R1:W5:Y:S01]  /*0110*/  LDG.E R81, desc[UR46][R2.64] ;  /* 0x0000002e02517981 */ /* 0x002362000c1e1900 */
[----:B------:R-:W-:Y:S01]  /*0120*/  HFMA2 R167, -RZ, RZ, 0, 5.9604644775390625e-08 ;  /* 0x00000001ffa77431 */ /* 0x000fe200000001ff */
[----:B------:R-:W-:Y:S05]  /*0130*/  BRA `(.L_x_0) ;  /* 0x00000000000c7947 */ /* 0x000fea0003800000 */
.L_x_1:
[----:B------:R-:W1:Y:S01]  /*0140*/  LDCU UR6, c[0x0][0x880] ;  /* 0x00011000ff0677ac */ /* 0x000e620008000800 */
[----:B------:R-:W-:Y:S01]  /*0150*/  HFMA2 R167, -RZ, RZ, 0, 5.9604644775390625e-08 ;  /* 0x00000001ffa77431 */ /* 0x000fe200000001ff */
[----:B-1----:R-:W-:-:S07]  /*0160*/  MOV R81, UR6 ;  /* 0x0000000600517c02 */ /* 0x002fce0008000f00 */
.L_x_0:
[----:B------:R-:W2:Y:S02]  /*0170*/  LDCU.64 UR6, c[0x0][0x8b0] ;  /* 0x00011600ff0677ac */ /* 0x000ea40008000a00 */
[----:B--2---:R-:W-:-:S04]  /*0180*/  UISETP.NE.U32.AND UP0, UPT, UR6, URZ, UPT ;  /* 0x000000ff0600728c */ /* 0x004fc8000bf05070 */
[----:B------:R-:W-:-:S09]  /*0190*/  UISETP.NE.AND.EX UP0, UPT, UR7, URZ, UPT, UP0 ;  /* 0x000000ff0700728c */ /* 0x000fd2000bf05300 */
[----:B------:R-:W-:Y:S05]  /*01a0*/  BRA.U UP0, `(.L_x_2) ;  /* 0x0000000100247547 */ /* 0x000fea000b800000 */
[----:B------:R-:W2:Y:S02]  /*01b0*/  LDCU.64 UR6, c[0x0][0x8a8] ;  /* 0x00011500ff0677ac */ /* 0x000ea40008000a00 */
[----:B--2---:R-:W-:-:S04]  /*01c0*/  UISETP.NE.U32.AND UP0, UPT, UR6, URZ, UPT ;  /* 0x000000ff0600728c */ /* 0x004fc8000bf05070 */
[----:B------:R-:W-:-:S09]  /*01d0*/  UISETP.NE.AND.EX UP0, UPT, UR7, URZ, UPT, UP0 ;  /* 0x000000ff0700728c */ /* 0x000fd2000bf05300 */
[----:B------:R-:W-:Y:S05]  /*01e0*/  BRA.U !UP0, `(.L_x_3) ;  /* 0x00000001080c7547 */ /* 0x000fea000b800000 */
[----:B------:R-:W2:Y:S02]  /*01f0*/  LDC.64 R76, c[0x0][0x8a8] ;  /* 0x00022a00ff4c7b82 */ /* 0x000ea40000000a00 */
[----:B--2---:R2:W5:Y:S01]  /*0200*/  LDG.E R76, desc[UR46][R76.64] ;  /* 0x0000002e4c4c7981 */ /* 0x004562000c1e1900 */
[----:B------:R-:W-:Y:S05]  /*0210*/  BRA `(.L_x_2) ;  /* 0x0000000000087947 */ /* 0x000fea0003800000 */
.L_x_3:
[----:B------:R-:W2:Y:S02]  /*0220*/  LDCU UR6, c[0x0][0x8a0] ;  /* 0x00011400ff0677ac */ /* 0x000ea40008000800 */
[----:B--2---:R-:W-:Y:S02]  /*0230*/  MOV R76, UR6 ;  /* 0x00000006004c7c02 */ /* 0x004fe40008000f00 */
.L_x_2:
[----:B------:R-:W-:Y:S01]  /*0240*/  IMAD.U32 R0, RZ, RZ, UR8 ;  /* 0x00000008ff007e24 */ /* 0x000fe2000f8e00ff */
[----:B------:R-:W-:Y:S04]  /*0250*/  BSSY.RECONVERGENT B0, `(.L_x_4) ;  /* 0x000000c000007945 */ /* 0x000fe80003800200 */
[C---:B------:R-:W-:Y:S02]  /*0260*/  ISETP.NE.OR P1, PT, R0.reuse, 0x1, !P5 ;  /* 0x000000010000780c */ /* 0x040fe40006f25670 */
[----:B------:R-:W-:-:S11]  /*0270*/  ISETP.NE.OR P0, PT, R0, 0x3, !P5 ;  /* 0x000000030000780c */ /* 0x000fd60006f05670 */
[----:B------:R-:W-:Y:S05]  /*0280*/  @P1 BRA `(.L_x_5) ;  /* 0x0000000000201947 */ /* 0x000fea0003800000 */
[----:B------:R-:W3:Y:S02]  /*0290*/  LDCU.64 UR6, c[0x0][0x348] ;  /* 0x00006900ff0677ac */ /* 0x000ee40008000a00 */
[----:B---3--:R-:W-:Y:S02]  /*02a0*/  UIADD3 UR10, UP1, UPT, UR6, 0x80, URZ ;  /* 0x00000080060a7890 */ /* 0x008fe4000ff3e0ff */
[----:B------:R-:W-:Y:S02]  /*02b0*/  UIADD3 UR6, UP0, UPT, UR6, 0x180, URZ ;  /* 0x0000018006067890 */ /* 0x000fe4000ff1e0ff */
[----:B------:R-:W-:Y:S02]  /*02c0*/  UIADD3.X UR11, UPT, UPT, URZ, UR7, URZ, UP1, !UPT ;  /* 0x00000007ff0b7290 */ /* 0x000fe40008ffe4ff */
[----:B------:R-:W-:-:S07]  /*02d0*/  UIADD3.X UR7, UPT, UPT, URZ, UR7, URZ, UP0, !UPT ;  /* 0x00000007ff077290 */ /* 0x000fce00087fe4ff */
[----:B------:R3:W-:Y:S02]  /*02e0*/  UTMACCTL.PF [UR10] ;  /* 0x000000000a0079b9 */ /* 0x0007e40008040000 */
[----:B------:R3:W-:Y:S02]  /*02f0*/  UTMACCTL.PF [UR6] ;  /* 0x00000000060079b9 */ /* 0x0007e40008040000 */
[----:B---3--:R-:W-:Y:S01]  /*0300*/  NOP ;  /* 0x0000000000007918 */ /* 0x008fe20000000000 */
.L_x_5:
[----:B------:R-:W-:Y:S05]  /*0310*/  BSYNC.RECONVERGENT B0 ;  /* 0x0000000000007941 */ /* 0x000fea0003800200 */
.L_x_4:
[----:B------:R-:W-:Y:S04]  /*0320*/  BSSY.RECONVERGENT B0, `(.L_x_6) ;  /* 0x000000a000007945 */ /* 0x000fe80003800200 */
        /* <DEDUP_REMOVED lines=9> */
.L_x_7:
[----:B------:R-:W-:Y:S05]  /*03c0*/  BSYNC.RECONVERGENT B0 ;  /* 0x0000000000007941 */ /* 0x000fea0003800200 */
.L_x_6:
[----:B------:R-:W3:Y:S01]  /*03d0*/  LDCU.64 UR6, c[0x0][0x888] ;  /* 0x00011100ff0677ac */ /* 0x000ee20008000a00 */
[----:B------:R-:W-:Y:S02]  /*03e0*/  UISETP.EQ.U32.AND UP1, UPT, UR4, URZ, UPT ;  /* 0x000000ff0400728c */ /* 0x000fe4000bf22070 */
[----:B------:R-:W-:Y:S02]  /*03f0*/  UPLOP3.LUT UP2, UPT, UPT, UPT, UPT, 0x80, 0x8 ;  /* 0x000000000008789c */ /* 0x000fe40003f4f070 */
[----:B---3--:R-:W-:-:S04]  /*0400*/  UISETP.NE.U32.AND UP0, UPT, UR6, URZ, UPT ;  /* 0x000000ff0600728c */ /* 0x008fc8000bf05070 */
[----:B------:R-:W-:-:S04]  /*0410*/  UISETP.NE.AND.EX UP0, UPT, UR7, URZ, UPT, UP0 ;  /* 0x000000ff0700728c */ /* 0x000fc8000bf05300 */
[----:B------:R-:W-:-:S04]  /*0420*/  UISETP.EQ.OR.EX UP3, UPT, UR5, URZ, !UP0, UP1 ;  /* 0x000000ff0500728c */ /* 0x000fc8000c762710 */
[----:B------:R-:W-:-:S05]  /*0430*/  UP2UR UR51, UPR, URZ, 0x8 ;  /* 0x00000008ff337883 */ /* 0x000fca0008000000 */
[----:B------:R-:W-:Y:S07]  /*0440*/  BRA.U !UP3, `(.L_x_8) ;  /* 0x000000010b207547 */ /* 0x000fee000b800000 */
[----:B------:R-:W-:Y:S01]  /*0450*/  UISETP.NE.U32.AND UP2, UPT, UR4, URZ, UPT ;  /* 0x000000ff0400728c */ /* 0x000fe2000bf45070 */
[----:B-----5:R-:W-:Y:S01]  /*0460*/  FSETP.NEU.AND P0, PT, R81, RZ, PT ;  /* 0x000000ff5100720b */ /* 0x020fe20003f0d000 */
[----:B------:R-:W-:Y:S02]  /*0470*/  USEL UR4, URZ, 0xffffffff, UP0 ;  /* 0xffffffffff047887 */ /* 0x000fe40008000000 */
[----:B------:R-:W-:-:S10]  /*0480*/  UISETP.NE.AND.EX UP2, UPT, UR5, URZ, UPT, UP2 ;  /* 0x000000ff0500728c */ /* 0x000fd4000bf45320 */
[----:B------:R-:W-:Y:S01]  /*0490*/  VOTEU.ANY UP1, P0 ;  /* 0x0000000000ff7886 */ /* 0x000fe20000020100 */
[----:B------:R-:W-:-:S04]  /*04a0*/  @!UP2 USEL UR4, URZ, 0xffffffff, UP1 ;  /* 0xffffffffff04a887 */ /* 0x000fc80008800000 */
[----:B------:R-:W-:-:S04]  /*04b0*/  ULOP3.LUT UR4, UR4, 0x1, URZ, 0xc0, !UPT ;  /* 0x0000000104047892 */ /* 0x000fc8000f8ec0ff */
[----:B------:R-:W-:-:S11]  /*04c0*/  UISETP.NE.U32.AND UP2, UPT, UR4, 0x1, UPT ;  /* 0x000000010400788c */ /* 0x000fd6000bf45070 */
.L_x_8:
[----:B-1----:R-:W1:Y:S01]  /*04d0*/  SHFL.IDX PT, R2, R168, RZ, 0x1f ;  /* 0x00001fffa8027589 */ /* 0x002e6200000e0000 */
[----:B------:R-:W-:-:S04]  /*04e0*/  UISETP.NE.AND UP1, UPT, UR8, 0x2, UPT ;  /* 0x000000020800788c */ /* 0x000fc8000bf25270 */
[----:B------:R-:W-:Y:S01]  /*04f0*/  USEL UR6, URZ, 0x1, UP1 ;  /* 0x00000001ff067887 */ /* 0x000fe20008800000 */
[----:B-1----:R-:W-:-:S13]  /*0500*/  ISETP.NE.AND P0, PT, R2, RZ, PT ;  /* 0x000000ff0200720c */ /* 0x002fda0003f05270 */
[----:B------:R-:W-:Y:S05]  /*0510*/  @P0 BRA `(.L_x_9) ;  /* 0x0000000000c40947 */ /* 0x000fea0003800000 */
[----:B------:R-:W-:Y:S01]  /*0520*/  ELECT P0, URZ, PT ;  /* 0x0000000000ff782f */ /* 0x000fe20003800000 */
[----:B------:R-:W-:-:S12]  /*0530*/  BSSY.RECONVERGENT B0, `(.L_x_9) ;  /* 0x000002f000007945 */ /* 0x000fd80003800200 */
[----:B------:R-:W-:Y:S05]  /*0540*/  @!P0 BRA `(.L_x_10) ;  /* 0x0000000000b48947 */ /* 0x000fea0003800000 */
[----:B------:R-:W1:Y:S01]  /*0550*/  S2UR UR5, SR_CgaCtaId ;  /* 0x00000000000579c3 */ /* 0x000e620000008800 */
[----:B------:R-:W-:Y:S01]  /*0560*/  UMOV UR7, 0x400 ;  /* 0x0000040000077882 */ /* 0x000fe20000000000 */
[----:B------:R-:W-:Y:S02]  /*0570*/  UMOV UR4, 0x1 ;  /* 0x0000000100047882 */ /* 0x000fe40000000000 */
[----:B------:R-:W-:-:S04]  /*0580*/  UIADD3 UR10, UPT, UPT, -UR4, 0x100000, URZ ;  /* 0x00100000040a7890 */ /* 0x000fc8000fffe1ff */
[----:B------:R-:W-:Y:S02]  /*0590*/  USHF.L.U32 UR11, UR10, 0xb, URZ ;  /* 0x0000000b0a0b7899 */ /* 0x000fe400080006ff */
[----:B------:R-:W-:Y:S02]  /*05a0*/  USHF.L.U32 UR10, UR10, 0x1, URZ ;  /* 0x000000010a0a7899 */ /* 0x000fe400080006ff */
[----:B-1----:R-:W-:Y:S01]  /*05b0*/  ULEA UR5, UR5, UR7, 0x18 ;  /* 0x0000000705057291 */ /* 0x002fe2000f8ec0ff */
[----:B------:R-:W1:Y:S11]  /*05c0*/  FENCE.VIEW.ASYNC.S ;  /* 0x00000000000073c6 */ /* 0x000e760000000000 */
[----:B-1----:R1:W3:Y:S01]  /*05d0*/  SYNCS.EXCH.64 URZ, [UR5], UR10 ;  /* 0x0000000a05ff75b2 */ /* 0x0022e20008000100 */
[----:B------:R1:W4:Y:S01]  /*05e0*/  SYNCS.EXCH.64 URZ, [UR5+0x90], UR10 ;  /* 0x0000900a05ff75b2 */ /* 0x0003220008000100 */
[----:B------:R1:W1:Y:S01]  /*05f0*/  SYNCS.EXCH.64 URZ, [UR5+0x8], UR10 ;  /* 0x0000080a05ff75b2 */ /* 0x0002620008000100 */
        /* <DEDUP_REMOVED lines=33> */
[----:B---34-:R-:W-:Y:S01]  /*0810*/  NOP ;  /* 0x0000000000007918 */ /* 0x018fe20000000000 */
.L_x_10:
[----:B-1----:R-:W-:Y:S05]  /*0820*/  BSYNC.RECONVERGENT B0 ;  /* 0x0000000000007941 */ /* 0x002fea0003800200 */
.L_x_9:
[----:B------:R-:W1:Y:S01]  /*0830*/  SHFL.IDX PT, R2, R168, RZ, 0x1f ;  /* 0x00001fffa8027589 */ /* 0x000e6200000e0000 */
[----:B------:R-:W-:Y:S01]  /*0840*/  NOP ;  /* 0x0000000000007918 */ /* 0x000fe20000000000 */
[----:B-1----:R-:W-:-:S13]  /*0850*/  ISETP.NE.AND P0, PT, R2, 0x1, PT ;  /* 0x000000010200780c */ /* 0x002fda0003f05270 */
[----:B------:R-:W-:Y:S05]  /*0860*/  @P0 BRA `(.L_x_11) ;  /* 0x0000000000500947 */ /* 0x000fea0003800000 */
[----:B------:R-:W1:Y:S01]  /*0870*/  S2UR UR7, SR_CgaCtaId ;  /* 0x00000000000779c3 */ /* 0x000e620000008800 */
[----:B------:R-:W-:Y:S01]  /*0880*/  UMOV UR9, 0x400 ;  /* 0x0000040000097882 */ /* 0x000fe20000000000 */
[----:B------:R-:W-:Y:S01]  /*0890*/  UMOV UR5, 0x20 ;  /* 0x0000002000057882 */ /* 0x000fe20000000000 */
[----:B------:R-:W-:Y:S01]  /*08a0*/  UMOV UR4, 0x80 ;  /* 0x0000008000047882 */ /* 0x000fe20000000000 */
[----:B------:R-:W-:-:S04]  /*08b0*/  UIADD3 UR10, UPT, UPT, -UR5, 0x100000, URZ ;  /* 0x00100000050a7890 */ /* 0x000fc8000fffe1ff */
[----:B------:R-:W-:Y:S02]  /*08c0*/  USHF.L.U32 UR11, UR10, 0xb, URZ ;  /* 0x0000000b0a0b7899 */ /* 0x000fe400080006ff */
[----:B------:R-:W-:Y:S02]  /*08d0*/  USHF.L.U32 UR10, UR10, 0x1, URZ ;  /* 0x000000010a0a7899 */ /* 0x000fe400080006ff */
[----:B------:R-:W-:-:S04]  /*08e0*/  UIADD3 UR4, UPT, UPT, -UR4, 0x100000, URZ ;  /* 0x0010000004047890 */ /* 0x000fc8000fffe1ff */
[----:B------:R-:W-:Y:S02]  /*08f0*/  USHF.L.U32 UR5, UR4, 0xb, URZ ;  /* 0x0000000b04057899 */ /* 0x000fe400080006ff */
[----:B------:R-:W-:Y:S01]  /*0900*/  USHF.L.U32 UR4, UR4, 0x1, URZ ;  /* 0x0000000104047899 */ /* 0x000fe200080006ff */
[----:B------:R-:W-:Y:S01]  /*0910*/  ELECT P0, URZ, PT ;  /* 0x0000000000ff782f */ /* 0x000fe20003800000 */
[----:B-1----:R-:W-:Y:S01]  /*0920*/  ULEA UR7, UR7, UR9, 0x18 ;  /* 0x0000000907077291 */ /* 0x002fe2000f8ec0ff */
[----:B------:R-:W1:Y:S11]  /*0930*/  FENCE.VIEW.ASYNC.S ;  /* 0x00000000000073c6 */ /* 0x000e760000000000 */
[----:B-1----:R1:W3:Y:S01]  /*0940*/  SYNCS.EXCH.64 URZ, [UR7+0x120], UR10 ;  /* 0x0001200a07ff75b2 */ /* 0x0022e20008000100 */
[----:B------:R1:W4:Y:S01]  /*0950*/  SYNCS.EXCH.64 URZ, [UR7+0x138], UR4 ;  /* 0x0001380407ff75b2 */ /* 0x0003220008000100 */
[----:B------:R1:W1:Y:S01]  /*0960*/  SYNCS.EXCH.64 URZ, [UR7+0x128], UR10 ;  /* 0x0001280a07ff75b2 */ /* 0x0002620008000100 */
[----:B------:R1:W1:Y:S01]  /*0970*/  SYNCS.EXCH.64 URZ, [UR7+0x140], UR4 ;  /* 0x0001400407ff75b2 */ /* 0x0002620008000100 */
[----:B------:R1:W1:Y:S01]  /*0980*/  SYNCS.EXCH.64 URZ, [UR7+0x130], UR10 ;  /* 0x0001300a07ff75b2 */ /* 0x0002620008000100 */
[----:B------:R1:W1:Y:S01]  /*0990*/  SYNCS.EXCH.64 URZ, [UR7+0x148], UR4 ;  /* 0x0001480407ff75b2 */ /* 0x0002620008000100 */
[----:B------:R-:W-:Y:S01]  /*09a0*/  NOP ;  /* 0x0000000000007918 */ /* 0x000fe20000000000 */
.L_x_11:
[----:B------:R-:W2:Y:S01]  /*09b0*/  SHFL.IDX PT, R2, R168, RZ, 0x1f ;  /* 0x00001fffa8027589 */ /* 0x000ea200000e0000 */
[----:B------:R-:W-:Y:S01]  /*09c0*/  NOP ;  /* 0x0000000000007918 */ /* 0x000fe20000000000 */
[----:B--2---:R-:W-:-:S13]  /*09d0*/  ISETP.NE.AND P0, PT, R2, 0x3, PT ;  /* 0x000000030200780c */ /* 0x004fda0003f05270 */
[----:B------:R-:W-:Y:S05]  /*09e0*/  @P0 BRA `(.L_x_12) ;  /* 0x0000000000300947 */ /* 0x000fea0003800000 */
[----:B-1----:R-:W1:Y:S01]  /*09f0*/  S2UR UR5, SR_CgaCtaId ;  /* 0x00000000000579c3 */ /* 0x002e620000008800 */
[----:B------:R-:W-:Y:S01]  /*0a00*/  UMOV UR7, 0x400 ;  /* 0x0000040000077882 */ /* 0x000fe20000000000 */
[----:B------:R-:W-:Y:S01]  /*0a10*/  UMOV UR4, 0x20 ;  /* 0x0000002000047882 */ /* 0x000fe20000000000 */
[----:B------:R-:W-:Y:S01]  /*0a20*/  ELECT P0, URZ, PT ;  /* 0x0000000000ff782f */ /* 0x000fe20003800000 */
[----:B------:R-:W-:-:S04]  /*0a30*/  UIADD3 UR10, UPT, UPT, -UR4, 0x100000, URZ ;  /* 0x00100000040a7890 */ /* 0x000fc8000fffe1ff */
[----:B------:R-:W-:Y:S02]  /*0a40*/  USHF.L.U32 UR11, UR10, 0xb, URZ ;  /* 0x0000000b0a0b7899 */ /* 0x000fe400080006ff */
[----:B------:R-:W-:Y:S02]  /*0a50*/  USHF.L.U32 UR10, UR10, 0x1, URZ ;  /* 0x000000010a0a7899 */ /* 0x000fe400080006ff */
[----:B-1----:R-:W-:Y:S01]  /*0a60*/  ULEA UR5, UR5, UR7, 0x18 ;  /* 0x0000000705057291 */ /* 0x002fe2000f8ec0ff */
[----:B------:R-:W1:Y:S11]  /*0a70*/  FENCE.VIEW.ASYNC.S ;  /* 0x00000000000073c6 */ /* 0x000e760000000000 */
[----:B-1----:R2:W1:Y:S01]  /*0a80*/  SYNCS.EXCH.64 URZ, [UR5+0x150], UR10 ;  /* 0x0001500a05ff75b2 */ /* 0x0024620008000100 */
[----:B------:R2:W1:Y:S02]  /*0a90*/  SYNCS.EXCH.64 URZ, [UR5+0x158], UR10 ;  /* 0x0001580a05ff75b2 */ /* 0x0004640008000100 */
[----:B--2---:R-:W-:Y:S01]  /*0aa0*/  NOP ;  /* 0x0000000000007918 */ /* 0x004fe20000000000 */
.L_x_12:
[----:B------:R-:W2:Y:S01]  /*0ab0*/  SHFL.IDX PT, R2, R168, RZ, 0x1f ;  /* 0x00001fffa8027589 */ /* 0x000ea200000e0000 */
[----:B------:R-:W-:Y:S01]  /*0ac0*/  NOP ;  /* 0x0000000000007918 */ /* 0x000fe20000000000 */
[----:B--2---:R-:W-:-:S13]  /*0ad0*/  ISETP.NE.AND P0, PT, R2, 0x4, PT ;  /* 0x000000040200780c */ /* 0x004fda0003f05270 */
[----:B------:R-:W-:Y:S05]  /*0ae0*/  @P0 BRA `(.L_x_13) ;  /* 0x00000000004c0947 */ /* 0x000fea0003800000 */
[----:B-1----:R-:W1:Y:S01]  /*0af0*/  S2UR UR5, SR_CgaCtaId ;  /* 0x00000000000579c3 */ /* 0x002e620000008800 */
[----:B------:R-:W-:Y:S01]  /*0b00*/  UMOV UR9, 0x100 ;  /* 0x0000010000097882 */ /* 0x000fe20000000000 */
[----:B------:R-:W-:Y:S01]  /*0b10*/  UMOV UR7, 0x400 ;  /* 0x0000040000077882 */ /* 0x000fe20000000000 */
[----:B------:R-:W-:Y:S01]  /*0b20*/  USEL UR9, UR9, 0xe0, UP2 ;  /* 0x000000e009097887 */ /* 0x000fe20009000000 */
[----:B------:R-:W-:Y:S01]  /*0b30*/  UMOV UR4, 0x1 ;  /* 0x0000000100047882 */ /* 0x000fe20000000000 */
[----:B------:R-:W-:Y:S01]  /*0b40*/  ELECT P0, URZ, PT ;  /* 0x0000000000ff782f */ /* 0x000fe20003800000 */
[----:B------:R-:W-:-:S04]  /*0b50*/  UIADD3 UR10, UPT, UPT, -UR4, 0x100000, URZ ;  /* 0x00100000040a7890 */ /* 0x000fc8000fffe1ff */
[----:B------:R-:W-:Y:S02]  /*0b60*/  USHF.L.U32 UR11, UR10, 0xb, URZ ;  /* 0x0000000b0a0b7899 */ /* 0x000fe400080006ff */
[----:B------:R-:W-:Y:S02]  /*0b70*/  USHF.L.U32 UR10, UR10, 0x1, URZ ;  /* 0x000000010a0a7899 */ /* 0x000fe400080006ff */
[----:B------:R-:W-:-:S04]  /*0b80*/  UIADD3 UR12, UPT, UPT, -UR9, 0x100000, URZ ;  /* 0x00100000090c7890 */ /* 0x000fc8000fffe1ff */
[----:B------:R-:W-:Y:S02]  /*0b90*/  USHF.L.U32 UR13, UR12, 0xb, URZ ;  /* 0x0000000b0c0d7899 */ /* 0x000fe400080006ff */
[----:B------:R-:W-:Y:S02]  /*0ba0*/  USHF.L.U32 UR12, UR12, 0x1, URZ ;  /* 0x000000010c0c7899 */ /* 0x000fe400080006ff */
[----:B-1----:R-:W-:Y:S01]  /*0bb0*/  ULEA UR5, UR5, UR7, 0x18 ;  /* 0x0000000705057291 */ /* 0x002fe2000f8ec0ff */
[----:B------:R-:W1:Y:S11]  /*0bc0*/  FENCE.VIEW.ASYNC.S ;  /* 0x00000000000073c6 */ /* 0x000e760000000000 */
[----:B-1----:R2:W1:Y:S01]  /*0bd0*/  SYNCS.EXCH.64 URZ, [UR5+0x160], UR10 ;  /* 0x0001600a05ff75b2 */ /* 0x0024620008000100 */
[----:B------:R2:W1:Y:S01]  /*0be0*/  SYNCS.EXCH.64 URZ, [UR5+0x170], UR12 ;  /* 0x0001700c05ff75b2 */ /* 0x0004620008000100 */
[----:B------:R2:W1:Y:S01]  /*0bf0*/  SYNCS.EXCH.64 URZ, [UR5+0x168], UR10 ;  /* 0x0001680a05ff75b2 */ /* 0x0004620008000100 */
[----:B------:R2:W1:Y:S02]  /*0c00*/  SYNCS.EXCH.64 URZ, [UR5+0x178], UR12 ;  /* 0x0001780c05ff75b2 */ /* 0x0004640008000100 */
[----:B--2---:R-:W-:Y:S01]  /*0c10*/  NOP ;  /* 0x0000000000007918 */ /* 0x004fe20000000000 */
.L_x_13:
[----:B------:R-:W2:Y:S01]  /*0c20*/  SHFL.IDX PT, R2, R168, RZ, 0x1f ;  /* 0x00001fffa8027589 */ /* 0x000ea200000e0000 */
[----:B------:R-:W-:Y:S01]  /*0c30*/  NOP ;  /* 0x0000000000007918 */ /* 0x000fe20000000000 */
[----:B--2---:R-:W-:-:S13]  /*0c40*/  ISETP.NE.AND P0, PT, R2, 0x5, PT ;  /* 0x000000050200780c */ /* 0x004fda0003f05270 */
[----:B------:R-:W-:Y:S05]  /*0c50*/  @P0 BRA `(.L_x_14) ;  /* 0x0000000000480947 */ /* 0x000fea0003800000 */
[----:B-1----:R-:W1:Y:S01]  /*0c60*/  S2UR UR7, SR_CgaCtaId ;  /* 0x00000000000779c3 */ /* 0x002e620000008800 */
        /* <DEDUP_REMOVED lines=12> */
[----:B-1----:R2:W1:Y:S01]  /*0d30*/  SYNCS.EXCH.64 URZ, [UR7+0x180], UR10 ;  /* 0x0001800a07ff75b2 */ /* 0x0024620008000100 */
[----:B------:R2:W1:Y:S01]  /*0d40*/  SYNCS.EXCH.64 URZ, [UR7+0x190], UR4 ;  /* 0x0001900407ff75b2 */ /* 0x0004620008000100 */
[----:B------:R2:W1:Y:S01]  /*0d50*/  SYNCS.EXCH.64 URZ, [UR7+0x188], UR10 ;  /* 0x0001880a07ff75b2 */ /* 0x0004620008000100 */
[----:B------:R2:W1:Y:S02]  /*0d60*/  SYNCS.EXCH.64 URZ, [UR7+0x198], UR4 ;  /* 0x0001980407ff75b2 */ /* 0x0004640008000100 */
[----:B--2---:R-:W-:Y:S01]  /*0d70*/  NOP ;  /* 0x0000000000007918 */ /* 0x004fe20000000000 */
.L_x_14:
        /* <DEDUP_REMOVED lines=18> */
.L_x_15:
[----:B-1----:R-:W1:Y:S01]  /*0ea0*/  S2UR UR5, SR_CTAID.X ;  /* 0x00000000000579c3 */ /* 0x002e620000002500 */
[----:B------:R-:W-:-:S05]  /*0eb0*/  CS2R.32 R166, SR_CgaSize ;  /* 0x0000000000a67805 */ /* 0x000fca0000008a00 */
[----:B------:R-:W-:-:S05]  /*0ec0*/  IMAD R166, R166, -0xa0, RZ ;  /* 0xffffff60a6a67824 */ /* 0x000fca00078e02ff */
[----:B------:R-:W-:-:S14]  /*0ed0*/  R2UR UR9, R166 ;  /* 0x00000000a60972ca */ /* 0x000fdc00000e0000 */
[----:B------:R-:W2:Y:S01]  /*0ee0*/  LDCU UR9, c[0x0][UR9+0x2b0] ;  /* 0x00005600090977ac */ /* 0x000ea20008000800 */
[----:B------:R-:W-:Y:S01]  /*0ef0*/  NOP ;  /* 0x0000000000007918 */ /* 0x000fe20000000000 */
[----:B------:R-:W-:-:S05]  /*0f00*/  CS2R.32 R166, SR_CgaSize ;  /* 0x0000000000a67805 */ /* 0x000fca0000008a00 */
[----:B------:R-:W-:-:S05]  /*0f10*/  IMAD R166, R166, -0xa0, RZ ;  /* 0xffffff60a6a67824 */ /* 0x000fca00078e02ff */
[----:B------:R-:W-:-:S14]  /*0f20*/  R2UR UR7, R166 ;  /* 0x00000000a60772ca */ /* 0x000fdc00000e0000 */
[----:B------:R-:W3:Y:S01]  /*0f30*/  LDCU UR7, c[0x0][UR7+0x2b4] ;  /* 0x00005680070777ac */ /* 0x000ee20008000800 */
[----:B------:R-:W4:Y:S08]  /*0f40*/  S2UR UR4, SR_CTAID.Y ;  /* 0x00000000000479c3 */ /* 0x000f300000002600 */
[----:B------:R-:W3:Y:S01]  /*0f50*/  LDC R9, c[0x0][0xb24] ;  /* 0x0002c900ff097b82 */ /* 0x000ee20000000800 */
[----:B-1----:R-:W-:-:S02]  /*0f60*/  I2FP.F32.U32 R5, UR5 ;  /* 0x0000000500057c45 */ /* 0x002fc40008201000 */
[----:B------:R-:W-:-:S05]  /*0f70*/  CS2R.32 R3, SR_CgaSize ;  /* 0x0000000000037805 */ /* 0x000fca0000008a00 */
[----:B------:R-:W-:-:S06]  /*0f80*/  IMAD R3, R3, -0xa0, RZ ;  /* 0xffffff6003037824 */ /* 0x000fcc00078e02ff */
[----:B------:R-:W1:Y:S01]  /*0f90*/  LDC R3, c[0x0][R3+0x2a0] ;  /* 0x0000a80003037b82 */ /* 0x000e620000000800 */
[----:B------:R-:W-:Y:S01]  /*0fa0*/  MOV R21, UR5 ;  /* 0x0000000500157c02 */ /* 0x000fe20008000f00 */
[----:B--2---:R-:W-:Y:S01]  /*0fb0*/  FMUL R5, R5, UR9 ;  /* 0x0000000905057c20 */ /* 0x004fe20008400000 */
[----:B----4-:R-:W-:Y:S02]  /*0fc0*/  I2FP.F32.U32 R4, UR4 ;  /* 0x0000000400047c45 */ /* 0x010fe40008201000 */
[----:B------:R-:W-:-:S05]  /*0fd0*/  CS2R.32 R2, SR_CgaSize ;  /* 0x0000000000027805 */ /* 0x000fca0000008a00 */
[----:B------:R-:W-:-:S06]  /*0fe0*/  IMAD R2, R2, -0xa0, RZ ;  /* 0xffffff6002027824 */ /* 0x000fcc00078e02ff */
[----:B------:R-:W2:Y:S01]  /*0ff0*/  LDC R2, c[0x0][R2+0x2a4] ;  /* 0x0000a90002027b82 */ /* 0x000ea20000000800 */
[----:B------:R-:W4:Y:S01]  /*1000*/  F2I.U32.TRUNC.NTZ R166, R5 ;  /* 0x0000000500a67305 */ /* 0x000f22000020f000 */
[----:B------:R-:W-:Y:S01]  /*1010*/  MOV R20, UR4 ;  /* 0x0000000400147c02 */ /* 0x000fe20008000f00 */
[----:B---3--:R-:W-:-:S05]  /*1020*/  FMUL R4, R4, UR7 ;  /* 0x0000000704047c20 */ /* 0x008fca0008400000 */
[----:B------:R-:W-:Y:S01]  /*1030*/  BAR.SYNC.DEFER_BLOCKING 0x0 ;  /* 0x0000000000007b1d */ /* 0x000fe20000010000 */
[----:B------:R-:W-:-:S05]  /*1040*/  ISETP.GE.AND P0, PT, R9, 0x1, PT ;  /* 0x000000010900780c */ /* 0x000fca0003f06270 */
[----:B------:R-:W3:Y:S02]  /*1050*/  F2I.U32.TRUNC.NTZ R143, R4 ;  /* 0x00000004008f7305 */ /* 0x000ee4000020f000 */
[----:B------:R-:W2:Y:S01]  /*1060*/  S2UR UR36, SR_CTAID.Z ;  /* 0x00000000002479c3 */ /* 0x000ea20000002700 */
[----:B----4-:R-:W-:-:S05]  /*1070*/  IADD3 R166, PT, PT, -R166, RZ, RZ ;  /* 0x000000ffa6a67210 */ /* 0x010fca0007ffe1ff */
[----:B-1----:R-:W-:Y:S01]  /*1080*/  IMAD R166, R3, R166, UR5 ;  /* 0x0000000503a67e24 */ /* 0x002fe2000f8e02a6 */
[----:B---3--:R-:W-:-:S05]  /*1090*/  IADD3 R143, PT, PT, -R143, RZ, RZ ;  /* 0x000000ff8f8f7210 */ /* 0x008fca0007ffe1ff */
[----:B--2---:R-:W-:Y:S01]  /*10a0*/  IMAD R143, R2, R143, UR4 ;  /* 0x00000004028f7e24 */ /* 0x004fe2000f8e028f */
[----:B------:R-:W-:Y:S06]  /*10b0*/  @!P0 BRA `(.L_x_16) ;  /* 0x0000000000b88947 */ /* 0x000fec0003800000 */
[----:B------:R-:W1:Y:S01]  /*10c0*/  LDC.64 R4, c[0x0][0xb18] ;  /* 0x0002c600ff047b82 */ /* 0x000e620000000a00 */
[----:B------:R-:W-:-:S07]  /*10d0*/  ISETP.NE.AND P0, PT, R9, 0x1, PT ;  /* 0x000000010900780c */ /* 0x000fce0003f05270 */
[----:B------:R-:W2:Y:S08]  /*10e0*/  LDC R10, c[0x0][0xb0c] ;  /* 0x0002c300ff0a7b82 */ /* 0x000eb00000000800 */
[----:B------:R-:W3:Y:S08]  /*10f0*/  LDC R11, c[0x0][0x370] ;  /* 0x0000dc00ff0b7b82 */ /* 0x000ef00000000800 */
[----:B------:R-:W4:Y:S01]  /*1100*/  LDC R12, c[0x0][0x374] ;  /* 0x0000dd00ff0c7b82 */ /* 0x000f220000000800 */
[----:B-1----:R-:W-:-:S07]  /*1110*/  ISETP.NE.AND P1, PT, R4, 0x1, PT ;  /* 0x000000010400780c */ /* 0x002fce0003f25270 */
[----:B------:R-:W3:Y:S01]  /*1120*/  LDC.64 R6, c[0x0][0xb10] ;  /* 0x0002c400ff067b82 */ /* 0x000ee20000000a00 */
[----:B--2---:R-:W-:-:S07]  /*1130*/  ISETP.NE.AND P2, PT, R10, 0x1, PT ;  /* 0x000000010a00780c */ /* 0x004fce0003f45270 */
[----:B------:R-:W1:Y:S08]  /*1140*/  LDC R8, c[0x0][0xb20] ;  /* 0x0002c800ff087b82 */ /* 0x000e700000000800 */
[----:B------:R-:W2:Y:S01]  /*1150*/  LDC.64 R2, c[0x0][0xb28] ;  /* 0x0002ca00ff027b82 */ /* 0x000ea20000000a00 */
[----:B----4-:R-:W-:-:S04]  /*1160*/  IMAD.HI.U32 R13, R12, R5, RZ ;  /* 0x000000050c0d7227 */ /* 0x010fc800078e00ff */
[----:B------:R-:W-:-:S04]  /*1170*/  IMAD.HI.U32 R5, R20, R5, RZ ;  /* 0x0000000514057227 */ /* 0x000fc800078e00ff */
[----:B---3--:R-:W-:-:S04]  /*1180*/  IMAD.HI.U32 R14, R11, R6, RZ ;  /* 0x000000060b0e7227 */ /* 0x008fc800078e00ff */
[C---:B------:R-:W-:Y:S01]  /*1190*/  IMAD.HI.U32 R16, R21.reuse, R6, RZ ;  /* 0x0000000615107227 */ /* 0x040fe200078e00ff */
[-C--:B------:R-:W-:Y:S02]  /*11a0*/  @P2 SHF.R.U32.HI R11, RZ, R7.reuse, R14 ;  /* 0x00000007ff0b2219 */ /* 0x080fe4000001160e */
[-C--:B-1----:R-:W-:Y:S02]  /*11b0*/  @P1 SHF.R.U32.HI R12, RZ, R8.reuse, R13 ;  /* 0x00000008ff0c1219 */ /* 0x082fe4000001160d */
[----:B------:R-:W-:Y:S02]  /*11c0*/  SHF.R.U32.HI R5, RZ, R8, R5 ;  /* 0x00000008ff057219 */ /* 0x000fe40000011605 */
[----:B------:R-:W-:Y:S02]  /*11d0*/  SHF.R.U32.HI R16, RZ, R7, R16 ;  /* 0x00000007ff107219 */ /* 0x000fe40000011610 */
[----:B------:R-:W-:Y:S01]  /*11e0*/  SEL R5, R20, R5, !P1 ;  /* 0x0000000514057207 */ /* 0x000fe20004800000 */
[----:B--2---:R-:W-:Y:S01]  /*11f0*/  IMAD.HI.U32 R14, R12, R2, RZ ;  /* 0x000000020c0e7227 */ /* 0x004fe200078e00ff */
[----:B------:R-:W-:-:S02]  /*1200*/  SEL R7, R21, R16, !P2 ;  /* 0x0000001015077207 */ /* 0x000fc40005000000 */
[----:B------:R-:W-:Y:S01]  /*1210*/  IADD3 R13, PT, PT, -R5, RZ, RZ ;  /* 0x000000ff050d7210 */ /* 0x000fe20007ffe1ff */
[----:B------:R-:W-:Y:S01]  /*1220*/  IMAD.HI.U32 R6, R11, R2, RZ ;  /* 0x000000020b067227 */ /* 0x000fe200078e00ff */
[----:B------:R-:W-:-:S03]  /*1230*/  @P0 SHF.R.U32.HI R12, RZ, R3, R14 ;  /* 0x00000003ff0c0219 */ /* 0x000fc6000001160e */
[----:B------:R-:W-:Y:S01]  /*1240*/  IMAD R13, R4, R13, R20 ;  /* 0x0000000d040d7224 */ /* 0x000fe200078e0214 */
[----:B------:R-:W-:Y:S01]  /*1250*/  @P0 SHF.R.U32.HI R11, RZ, R3, R6 ;  /* 0x00000003ff0b0219 */ /* 0x000fe20000011606 */
[----:B------:R-:W-:-:S04]  /*1260*/  IMAD R12, R12, R9, RZ ;  /* 0x000000090c0c7224 */ /* 0x000fc800078e02ff */
[----:B------:R-:W-:Y:S01]  /*1270*/  IMAD R6, R11, R9, RZ ;  /* 0x000000090b067224 */ /* 0x000fe200078e02ff */
[----:B------:R-:W-:-:S04]  /*1280*/  ISETP.GE.AND P1, PT, R5, R12, PT ;  /* 0x0000000c0500720c */ /* 0x000fc80003f26270 */
[----:B------:R-:W-:Y:S01]  /*1290*/  ISETP.GE.OR P1, PT, R7, R6, P1 ;  /* 0x000000060700720c */ /* 0x000fe20000f26670 */
[----:B------:R-:W-:-:S05]  /*12a0*/  IMAD.HI.U32 R6, R5, R2, RZ ;  /* 0x0000000205067227 */ /* 0x000fca00078e00ff */
[----:B------:R-:W-:-:S04]  /*12b0*/  SHF.R.U32.HI R6, RZ, R3, R6 ;  /* 0x00000003ff067219 */ /* 0x000fc80000011606 */
[----:B------:R-:W-:-:S03]  /*12c0*/  SEL R6, R5, R6, !P0 ;  /* 0x0000000605067207 */ /* 0x000fc60004000000 */
[----:B------:R-:W-:Y:S01]  /*12d0*/  @!P1 IMAD.HI.U32 R8, R7, R2, RZ ;  /* 0x0000000207089227 */ /* 0x000fe200078e00ff */
[----:B------:R-:W-:-:S04]  /*12e0*/  IADD3 R2, PT, PT, -R6, RZ, RZ ;  /* 0x000000ff06027210 */ /* 0x000fc80007ffe1ff */
[----:B------:R-:W-:Y:S01]  /*12f0*/  @!P1 SHF.R.U32.HI R8, RZ, R3, R8 ;  /* 0x00000003ff089219 */ /* 0x000fe20000011608 */
[----:B------:R-:W-:-:S03]  /*1300*/  IMAD R2, R9, R2, R5 ;  /* 0x0000000209027224 */ /* 0x000fc600078e0205 */
[----:B------:R-:W-:-:S05]  /*1310*/  @!P1 SEL R3, R7, R8, !P0 ;  /* 0x0000000807039207 */ /* 0x000fca0004000000 */
[--C-:B------:R-:W-:Y:S02]  /*1320*/  @!P1 IMAD.IADD R6, R6, 0x1, -R3.reuse ;  /* 0x0000000106069824 */ /* 0x100fe400078e0a03 */
[----:B------:R-:W-:Y:S01]  /*1330*/  @!P1 IMAD R3, R2, R11, R3 ;  /* 0x0000000b02039224 */ /* 0x000fe200078e0203 */
[----:B------:R-:W-:Y:S01]  /*1340*/  IADD3 R2, PT, PT, -R7, RZ, RZ ;  /* 0x000000ff07027210 */ /* 0x000fe20007ffe1ff */
[----:B------:R-:W-:Y:S02]  /*1350*/  @!P1 IMAD R5, R6, R9, R7 ;  /* 0x0000000906059224 */ /* 0x000fe400078e0207 */
[----:B------:R-:W-:Y:S02]  /*1360*/  @!P1 IMAD.MOV.U32 R7, RZ, RZ, R3 ;  /* 0x000000ffff079224 */ /* 0x000fe400078e0003 */
[----:B------:R-:W-:Y:S02]  /*1370*/  IMAD R2, R10, R2, R21 ;  /* 0x000000020a027224 */ /* 0x000fe400078e0215 */
[----:B------:R-:W-:-:S02]  /*1380*/  IMAD R20, R5, R4, R13 ;  /* 0x0000000405147224 */ /* 0x000fc400078e020d */
[----:B------:R-:W-:Y:S02]  /*1390*/  IMAD R21, R7, R10, R2 ;  /* 0x0000000a07157224 */ /* 0x000fe400078e0202 */
.L_x_16:
[----:B------:R-:W1:Y:S01]  /*13a0*/  LDCU UR4, c[0x0][0xb30] ;  /* 0x00016600ff0477ac */ /* 0x000e620008000800 */
[----:B------:R-:W2:Y:S08]  /*13b0*/  S2UR UR37, SR_CgaCtaId ;  /* 0x00000000002579c3 */ /* 0x000eb00000008800 */
[----:B------:R-:W3:Y:S01]  /*13c0*/  LDC R72, c[0x0][0xb24] ;  /* 0x0002c900ff487b82 */ /* 0x000ee20000000800 */
[----:B-1----:R-:W-:-:S09]  /*13d0*/  UISETP.NE.AND UP1, UPT, UR4, 0x1, UPT ;  /* 0x000000010400788c */ /* 0x002fd2000bf25270 */
[----:B--2---:R-:W-:Y:S05]  /*13e0*/  BRA.U UP1, `(.L_x_17) ;  /* 0x0000000101407547 */ /* 0x004fea000b800000 */
[----:B------:R-:W1:Y:S08]  /*13f0*/  LDC.64 R4, c[0x0][0xb10] ;  /* 0x0002c400ff047b82 */ /* 0x000e700000000a00 */
[----:B------:R-:W2:Y:S08]  /*1400*/  LDC.64 R2, c[0x0][0xb18] ;  /* 0x0002c600ff027b82 */ /* 0x000eb00000000a00 */
[----:B------:R-:W4:Y:S08]  /*1410*/  LDC R6, c[0x0][0xb20] ;  /* 0x0002c800ff067b82 */ /* 0x000f300000000800 */
[----:B------:R-:W3:Y:S01]  /*1420*/  LDC R8, c[0x0][0xb0c] ;  /* 0x0002c300ff087b82 */ /* 0x000ee20000000800 */
[----:B-1----:R-:W-:-:S05]  /*1430*/  IMAD.HI.U32 R4, R21, R4, RZ ;  /* 0x0000000415047227 */ /* 0x002fca00078e00ff */
[----:B------:R-:W-:Y:S01]  /*1440*/  SHF.R.U32.HI R4, RZ, R5, R4 ;  /* 0x00000005ff047219 */ /* 0x000fe20000011604 */
[----:B--2---:R-:W-:Y:S01]  /*1450*/  IMAD.HI.U32 R3, R20, R3, RZ ;  /* 0x0000000314037227 */ /* 0x004fe200078e00ff */
[----:B------:R-:W-:-:S04]  /*1460*/  ISETP.NE.AND P0, PT, R2, 0x1, PT ;  /* 0x000000010200780c */ /* 0x000fc80003f05270 */
[----:B----4-:R-:W-:-:S04]  /*1470*/  SHF.R.U32.HI R3, RZ, R6, R3 ;  /* 0x00000006ff037219 */ /* 0x010fc80000011603 */
[----:B------:R-:W-:Y:S02]  /*1480*/  SEL R3, R20, R3, !P0 ;  /* 0x0000000314037207 */ /* 0x000fe40004000000 */
[----:B---3--:R-:W-:-:S04]  /*1490*/  ISETP.NE.AND P1, PT, R8, 0x1, PT ;  /* 0x000000010800780c */ /* 0x008fc80003f25270 */
[----:B------:R-:W-:-:S05]  /*14a0*/  SEL R4, R21, R4, !P1 ;  /* 0x0000000415047207 */ /* 0x000fca0004800000 */
[----:B------:R-:W-:Y:S02]  /*14b0*/  IMAD.IADD R5, R3, 0x1, -R4 ;  /* 0x0000000103057824 */ /* 0x000fe400078e0a04 */
[----:B------:R-:W-:Y:S02]  /*14c0*/  IMAD.IADD R3, R4, 0x1, -R3 ;  /* 0x0000000104037824 */ /* 0x000fe400078e0a03 */
[----:B------:R-:W-:Y:S02]  /*14d0*/  IMAD R21, R5, R8, R21 ;  /* 0x0000000805157224 */ /* 0x000fe400078e0215 */
[----:B------:R-:W-:-:S07]  /*14e0*/  IMAD R20, R3, R2, R20 ;  /* 0x0000000203147224 */ /* 0x000fce00078e0214 */
.L_x_17:
[----:B------:R-:W-:Y:S01]  /*14f0*/  BAR.SYNC.DEFER_BLOCKING 0x0 ;  /* 0x0000000000007b1d */ /* 0x000fe20000010000 */
[----:B------:R-:W-:Y:S01]  /*1500*/  UISETP.NE.AND UP1, UPT, UR8, 0x2, UPT ;  /* 0x000000020800788c */ /* 0x000fe2000bf25270 */
[----:B------:R-:W-:Y:S02]  /*1510*/  ISETP.NE.OR P5, PT, R0, 0x2, !P5 ;  /* 0x000000020000780c */ /* 0x000fe40006fa5670 */
[----:B------:R-:W-:-:S06]  /*1520*/  LOP3.LUT R2, R180, 0x1f, RZ, 0xc0, !PT ;  /* 0x0000001fb4027812 */ /* 0x000fcc00078ec0ff */
[----:B------:R-:W-:Y:S05]  /*1530*/  BRA.U UP1, `(.L_x_18) ;  /* 0x0000001901547547 */ /* 0x000fea000b800000 */
[----:B------:R-:W1:Y:S01]  /*1540*/  LDCU UR15, c[0x0][0x38c] ;  /* 0x00007180ff0f77ac */ /* 0x000e620008000800 */
[----:B------:R-:W2:Y:S01]  /*1550*/  LDC R9, c[0x0][0x370] ;  /* 0x0000dc00ff097b82 */ /* 0x000ea20000000800 */
[----:B------:R-:W-:Y:S01]  /*1560*/  PLOP3.LUT P1, PT, PT, PT, UP2, 0x80, 0x8 ;  /* 0x000000000008781c */ /* 0x000fe20003f2f028 */
[----:B------:R-:W-:Y:S01]  /*1570*/  IMAD.MOV.U32 R15, RZ, RZ, 0x1 ;  /* 0x00000001ff0f7424 */ /* 0x000fe200078e00ff */
[----:B------:R-:W-:Y:S01]  /*1580*/  ISETP.EQ.OR P4, PT, R2, RZ, P5 ;  /* 0x000000ff0200720c */ /* 0x000fe20002f82670 */
[----:B------:R-:W-:Y:S01]  /*1590*/  IMAD.MOV.U32 R14, RZ, RZ, RZ ;  /* 0x000000ffff0e7224 */ /* 0x000fe200078e00ff */
[----:B------:R-:W-:Y:S02]  /*15a0*/  PLOP3.LUT P1, PT, P1, PT, PT, 0x8, 0x80 ;  /* 0x000000000080781c */ /* 0x000fe40000f2e170 */
[----:B------:R-:W-:Y:S01]  /*15b0*/  CS2R R12, SRZ ;  /* 0x00000000000c7805 */ /* 0x000fe2000001ff00 */
[----:B------:R-:W-:Y:S01]  /*15c0*/  IMAD.MOV.U32 R10, RZ, RZ, 0x1 ;  /* 0x00000001ff0a7424 */ /* 0x000fe200078e00ff */
[----:B------:R-:W4:Y:S01]  /*15d0*/  LDC R0, c[0x0][0x374] ;  /* 0x0000dd00ff007b82 */ /* 0x000f220000000800 */
[----:B------:R-:W2:Y:S01]  /*15e0*/  LDCU.64 UR24, c[0x0][0x348] ;  /* 0x00006900ff1877ac */ /* 0x000ea20008000a00 */
[----:B------:R-:W-:Y:S01]  /*15f0*/  UMOV UR13, URZ ;  /* 0x000000ff000d7c82 */ /* 0x000fe20008000000 */
[----:B-1----:R-:W-:-:S04]  /*1600*/  UIADD3 UR5, UPT, UPT, UR15, 0x1f, URZ ;  /* 0x0000001f0f057890 */ /* 0x002fc8000fffe0ff */
[----:B------:R-:W-:-:S04]  /*1610*/  USHF.R.S32.HI UR4, URZ, 0x1f, UR5 ;  /* 0x0000001fff047899 */ /* 0x000fc80008011405 */
[----:B------:R-:W-:-:S04]  /*1620*/  ULEA.HI UR4, UR4, UR5, URZ, 0x5 ;  /* 0x0000000504047291 */ /* 0x000fc8000f8f28ff */
[----:B------:R-:W-:Y:S02]  /*1630*/  USHF.R.S32.HI UR22, URZ, 0x5, UR4 ;  /* 0x00000005ff167899 */ /* 0x000fe40008011404 */
[----:B------:R-:W-:Y:S02]  /*1640*/  UIADD3 UR4, UPT, UPT, UR15, -0x1, URZ ;  /* 0xffffffff0f047890 */ /* 0x000fe4000fffe0ff */
[----:B------:R-:W-:Y:S02]  /*1650*/  UISETP.LT.U32.AND UP0, UPT, UR22, 0x12, UPT ;  /* 0x000000121600788c */ /* 0x000fe4000bf01070 */
[----:B------:R-:W-:Y:S02]  /*1660*/  UISETP.GE.U32.AND UP1, UPT, UR4, -0x3f, UPT ;  /* 0xffffffc10400788c */ /* 0x000fe4000bf26070 */
[----:B------:R-:W-:Y:S02]  /*1670*/  USEL UR21, UR22, 0x12, UP0 ;  /* 0x0000001216157887 */ /* 0x000fe40008000000 */
[----:B------:R-:W-:-:S02]  /*1680*/  UIADD3 UR15, UPT, UPT, UR15, 0x3e, URZ ;  /* 0x0000003e0f0f7890 */ /* 0x000fc4000fffe0ff */
[----:B------:R-:W-:Y:S02]  /*1690*/  UIADD3 UR7, UPT, UPT, UR21, -0x1, URZ ;  /* 0xffffffff15077890 */ /* 0x000fe4000fffe0ff */
[----:B------:R-:W-:-:S03]  /*16a0*/  UIADD3 UR14, UPT, UPT, UR22, -UR21, URZ ;  /* 0x80000015160e7290 */ /* 0x000fc6000fffe0ff */
[----:B------:R-:W-:-:S04]  /*16b0*/  @UP1 UIADD3 UR7, UPT, UPT, UR21, URZ, URZ ;  /* 0x000000ff15071290 */ /* 0x000fc8000fffe0ff */
[----:B--2---:R-:W-:-:S12]  /*16c0*/  UIADD3 UR7, UPT, UPT, UR7, 0x1, URZ ;  /* 0x0000000107077890 */ /* 0x004fd8000fffe0ff */
.L_x_36:
[----:B------:R-:W-:Y:S01]  /*16d0*/  UISETP.NE.AND UP0, UPT, UR37, URZ, UPT ;  /* 0x000000ff2500728c */ /* 0x000fe2000bf05270 */
[----:B------:R-:W1:Y:S08]  /*16e0*/  S2UR UR37, SR_CgaCtaId ;  /* 0x00000000002579c3 */ /* 0x000e700000008800 */
[----:B------:R-:W-:Y:S05]  /*16f0*/  BRA.U UP0, `(.L_x_19) ;  /* 0x0000000100347547 */ /* 0x000fea000b800000 */
[----:B------:R-:W2:Y:S01]  /*1700*/  S2R R2, SR_CgaCtaId ;  /* 0x0000000000027919 */ /* 0x000ea20000008800 */
[----:B------:R-:W-:-:S04]  /*1710*/  MOV R3, 0x400 ;  /* 0x0000040000037802 */ /* 0x000fc80000000f00 */
[----:B--2---:R-:W-:Y:S02]  /*1720*/  LEA R3, R2, R3, 0x18 ;  /* 0x0000000302037211 */ /* 0x004fe400078ec0ff */
[----:B------:R-:W-:-:S03]  /*1730*/  SHF.L.U32 R2, R10, 0x1f, RZ ;  /* 0x0000001f0a027819 */ /* 0x000fc600000006ff */
[----:B------:R-:W-:-:S04]  /*1740*/  IMAD R3, R12, 0x8, R3 ;  /* 0x000000080c037824 */ /* 0x000fc800078e0203 */
[----:B------:R-:W2:Y:S02]  /*1750*/  SYNCS.PHASECHK.TRANS64.TRYWAIT P0, [R3+URZ+0x1b0], R2 ;  /* 0x0001b002030075a7 */ /* 0x000ea400080011ff */
[----:B--2---:R-:W-:Y:S05]  /*1760*/  @!P0 BRA `(.L_x_20) ;  /* 0x0000008800a08947 */ /* 0x004fea0003800000 */
.L_x_133:
[----:B------:R-:W-:Y:S01]  /*1770*/  VIADD R12, R12, 0x1 ;  /* 0x000000010c0c7836 */ /* 0x000fe20000000000 */
[----:B------:R2:W-:Y:S04]  /*1780*/  SYNCS.ARRIVE.TRANS64.A1T0 RZ, [R3+URZ+0x1a0], RZ ;  /* 0x0001a0ff03ff79a7 */ /* 0x0005e800081000ff */
[----:B------:R-:W-:-:S04]  /*1790*/  ISETP.NE.AND P0, PT, R12, 0x2, PT ;  /* 0x000000020c00780c */ /* 0x000fc80003f05270 */
[----:B------:R-:W-:Y:S02]  /*17a0*/  SEL R12, R12, RZ, P0 ;  /* 0x000000ff0c0c7207 */ /* 0x000fe40000000000 */
[----:B--2---:R-:W-:-:S04]  /*17b0*/  SEL R3, RZ, 0x1, P0 ;  /* 0x00000001ff037807 */ /* 0x004fc80000000000 */
[----:B------:R-:W-:-:S07]  /*17c0*/  LOP3.LUT R10, R10, R3, RZ, 0x3c, !PT ;  /* 0x000000030a0a7212 */ /* 0x000fce00078e3cff */
.L_x_19:
[----:B------:R-:W-:Y:S01]  /*17d0*/  UMOV UR4, 0x400 ;  /* 0x0000040000047882 */ /* 0x000fe20000000000 */
[----:B------:R-:W-:Y:S01]  /*17e0*/  SHF.L.U32 R2, R15, 0x1f, RZ ;  /* 0x0000001f0f027819 */ /* 0x000fe200000006ff */
[----:B-1----:R-:W-:Y:S01]  /*17f0*/  ULEA UR4, UR37, UR4, 0x18 ;  /* 0x0000000425047291 */ /* 0x002fe2000f8ec0ff */
[----:B------:R-:W-:Y:S01]  /*1800*/  R2UR UR35, R21 ;  /* 0x00000000152372ca */ /* 0x000fe200000e0000 */
[----:B------:R-:W-:Y:S01]  /*1810*/  UISETP.GE.U32.AND UP0, UPT, UR15, 0x3f, UPT ;  /* 0x0000003f0f00788c */ /* 0x000fe2000bf06070 */
[----:B------:R-:W-:Y:S01]  /*1820*/  R2UR UR11, R20 ;  /* 0x00000000140b72ca */ /* 0x000fe200000e0000 */
[----:B------:R-:W-:Y:S01]  /*1830*/  ULEA UR5, UR13, UR4, 0x3 ;  /* 0x000000040d057291 */ /* 0x000fe2000f8e18ff */
[----:B------:R-:W-:-:S08]  /*1840*/  UMOV UR23, URZ ;  /* 0x000000ff00177c82 */ /* 0x000fd00008000000 */
[----:B------:R1:W2:Y:S01]  /*1850*/  SYNCS.PHASECHK.TRANS64.TRYWAIT P0, [UR5+0x90], R2 ;  /* 0x00009002ff0075a7 */ /* 0x0002a20008001105 */
[----:B------:R-:W-:Y:S02]  /*1860*/  USHF.L.U32 UR35, UR35, 0x7, URZ ;  /* 0x0000000723237899 */ /* 0x000fe400080006ff */
[----:B------:R-:W-:Y:S01]  /*1870*/  UIMAD UR11, UR11, 0xc0, URZ ;  /* 0x000000c00b0b78a4 */ /* 0x000fe2000f8e02ff */
[----:B------:R-:W-:Y:S11]  /*1880*/  BRA.U !UP0, `(.L_x_21) ;  /* 0x0000000108a87547 */ /* 0x000ff6000b800000 */
[----:B------:R-:W-:Y:S01]  /*1890*/  UMOV UR16, URZ ;  /* 0x000000ff00107c82 */ /* 0x000fe20008000000 */
[----:B------:R-:W-:-:S05]  /*18a0*/  UMOV UR6, UR13 ;  /* 0x0000000d00067c82 */ /* 0x000fca0008000000 */
.L_x_26:
[----:B--2---:R-:W-:Y:S01]  /*18b0*/  @!P5 MOV R3, 0x2800 ;  /* 0x000028000003d802 */ /* 0x004fe20000000f00 */
[----:B-1----:R-:W-:Y:S01]  /*18c0*/  ULEA UR33, UR6, UR4, 0x3 ;  /* 0x0000000406217291 */ /* 0x002fe2000f8e18ff */
[----:B--2---:R-:W-:Y:S11]  /*18d0*/  @P0 BRA `(.L_x_22) ;  /* 0x00000000000c0947 */ /* 0x004ff60003800000 */
[----:B------:R-:W-:Y:S04]  /*18e0*/  SHF.L.U32 R5, R15, 0x1f, RZ ;  /* 0x0000001f0f057819 */ /* 0x000fe800000006ff */
[----:B------:R-:W2:Y:S02]  /*18f0*/  SYNCS.PHASECHK.TRANS64.TRYWAIT P0, [UR33+0x90], R5 ;  /* 0x00009005ff0075a7 */ /* 0x000ea40008001121 */
[----:B--2---:R-:W-:Y:S05]  /*1900*/  @!P0 BRA `(.L_x_23) ;  /* 0x00000088004c8947 */ /* 0x004fea0003800000 */
.L_x_22:
[----:B------:R2:W-:Y:S01]  /*1910*/  @!P5 SYNCS.ARRIVE.TRANS64 RZ, [UR33], R3 ;  /* 0x00000003ffffd9a7 */ /* 0x0005e20008000021 */
[----:B------:R-:W-:Y:S04]  /*1920*/  BSSY.RECONVERGENT B0, `(.L_x_24) ;  /* 0x0000003000007945 */ /* 0x000fe80003800200 */
[----:B------:R-:W-:Y:S05]  /*1930*/  @P4 BRA `(.L_x_25) ;  /* 0x0000000000044947 */ /* 0x000fea0003800000 */
[----:B------:R-:W-:Y:S05]  /*1940*/  BPT.TRAP 0x1 ;  /* 0x000000040000795c */ /* 0x000fea0000300000 */
.L_x_25:
[----:B------:R-:W-:Y:S05]  /*1950*/  BSYNC.RECONVERGENT B0 ;  /* 0x0000000000007941 */ /* 0x000fea0003800200 */
.L_x_24:
[----:B------:R-:W-:Y:S02]  /*1960*/  UIADD3 UR13, UPT, UPT, UR6, 0x1, URZ ;  /* 0x00000001060d7890 */ /* 0x000fe4000fffe0ff */
[----:B------:R-:W-:Y:S02]  /*1970*/  UIADD3 UR18, UP1, UPT, UR24, 0x80, URZ ;  /* 0x0000008018127890 */ /* 0x000fe4000ff3e0ff */
[----:B------:R-:W-:Y:S02]  /*1980*/  UISETP.NE.AND UP0, UPT, UR13, 0x12, UPT ;  /* 0x000000120d00788c */ /* 0x000fe4000bf05270 */
[----:B------:R-:W-:Y:S02]  /*1990*/  ULEA UR32, UR6, UR4, 0xc ;  /* 0x0000000406207291 */ /* 0x000fe4000f8e60ff */
[----:B------:R-:W-:Y:S02]  /*19a0*/  USEL UR9, URZ, 0x1, UP0 ;  /* 0x00000001ff097887 */ /* 0x000fe40008000000 */
[----:B------:R-:W-:Y:S02]  /*19b0*/  USEL UR13, UR13, URZ, UP0 ;  /* 0x000000ff0d0d7287 */ /* 0x000fe40008000000 */
[----:B------:R-:W-:Y:S02]  /*19c0*/  USHF.L.U32 UR34, UR16, 0x5, URZ ;  /* 0x0000000510227899 */ /* 0x000fe400080006ff */
[----:B------:R-:W-:Y:S01]  /*19d0*/  ULEA UR8, UR13, UR4, 0x3 ;  /* 0x000000040d087291 */ /* 0x000fe2000f8e18ff */
[----:B------:R-:W-:Y:S01]  /*19e0*/  LOP3.LUT R15, R15, UR9, RZ, 0x3c, !PT ;  /* 0x000000090f0f7c12 */ /* 0x000fe2000f8e3cff */
[----:B------:R-:W-:Y:S02]  /*19f0*/  UIADD3.X UR19, UPT, UPT, URZ, UR25, URZ, UP1, !UPT ;  /* 0x00000019ff137290 */ /* 0x000fe40008ffe4ff */
[----:B------:R-:W-:Y:S01]  /*1a00*/  UIADD3 UR32, UPT, UPT, UR32, 0xa400, URZ ;  /* 0x0000a40020207890 */ /* 0x000fe2000fffe0ff */
[----:B-1----:R-:W-:Y:S01]  /*1a10*/  SHF.L.U32 R2, R15, 0x1f, RZ ;  /* 0x0000001f0f027819 */ /* 0x002fe200000006ff */
[----:B------:R-:W-:Y:S02]  /*1a20*/  UIMAD UR5, UR6, 0x1800, UR4 ;  /* 0x00001800060578a4 */ /* 0x000fe4000f8e0204 */
[----:B------:R-:W-:Y:S01]  /*1a30*/  UIADD3 UR26, UP0, UPT, UR24, 0x180, URZ ;  /* 0x00000180181a7890 */ /* 0x000fe2000ff1e0ff */
[----:B------:R1:W1:Y:S01]  /*1a40*/  SYNCS.PHASECHK.TRANS64.TRYWAIT P0, [UR8+0x90], R2 ;  /* 0x00009002ff0075a7 */ /* 0x0002620008001108 */
[----:B------:R-:W-:Y:S01]  /*1a50*/  UMOV UR28, 0x0 ;  /* 0x00000000001c7882 */ /* 0x000fe20000000000 */
[----:B------:R-:W-:Y:S01]  /*1a60*/  UMOV UR29, 0x10000000 ;  /* 0x10000000001d7882 */ /* 0x000fe20000000000 */
[----:B------:R-:W-:Y:S01]  /*1a70*/  UIADD3 UR8, UPT, UPT, UR5, 0x1c400, URZ ;  /* 0x0001c40005087890 */ /* 0x000fe2000fffe0ff */
[----:B------:R1:W-:Y:S01]  /*1a80*/  UTMALDG.3D [UR32], [UR18], desc[UR28] ;  /* 0x00001c20120075b4 */ /* 0x0003e20008011000 */
[----:B------:R-:W-:Y:S02]  /*1a90*/  UIADD3.X UR27, UPT, UPT, URZ, UR25, URZ, UP0, !UPT ;  /* 0x00000019ff1b7290 */ /* 0x000fe400087fe4ff */
[----:B------:R-:W-:Y:S01]  /*1aa0*/  UIADD3 UR16, UPT, UPT, UR16, 0x1, URZ ;  /* 0x0000000110107890 */ /* 0x000fe2000fffe0ff */
[----:B------:R-:W-:Y:S01]  /*1ab0*/  UMOV UR12, UR36 ;  /* 0x00000024000c7c82 */ /* 0x000fe20008000000 */
[----:B------:R-:W-:Y:S01]  /*1ac0*/  UMOV UR9, UR33 ;  /* 0x0000002100097c82 */ /* 0x000fe20008000000 */
[----:B------:R-:W-:Y:S01]  /*1ad0*/  UMOV UR10, UR34 ;  /* 0x00000022000a7c82 */ /* 0x000fe20008000000 */
[----:B------:R-:W-:Y:S03]  /*1ae0*/  UISETP.NE.AND UP0, UPT, UR16, UR7, UPT ;  /* 0x000000071000728c */ /* 0x000fe6000bf05270 */
[----:B------:R1:W-:Y:S01]  /*1af0*/  UTMALDG.3D [UR8], [UR26], desc[UR28] ;  /* 0x00001c081a0075b4 */ /* 0x0003e20008011000 */
[----:B------:R-:W-:Y:S01]  /*1b00*/  UMOV UR23, UR7 ;  /* 0x0000000700177c82 */ /* 0x000fe20008000000 */
[----:B------:R-:W-:Y:S04]  /*1b10*/  UMOV UR6, UR13 ;  /* 0x0000000d00067c82 */ /* 0x000fe80008000000 */
[----:B------:R-:W-:Y:S05]  /*1b20*/  BRA.U UP0, `(.L_x_26) ;  /* 0xfffffffd00607547 */ /* 0x000fea000b83ffff */
.L_x_21:
[----:B------:R-:W-:Y:S01]  /*1b30*/  ULEA UR5, UR13, UR4, 0x3 ;  /* 0x000000040d057291 */ /* 0x000fe2000f8e18ff */
[----:B-1----:R-:W-:Y:S01]  /*1b40*/  SHF.L.U32 R2, R15, 0x1f, RZ ;  /* 0x0000001f0f027819 */ /* 0x002fe200000006ff */
[----:B------:R-:W-:Y:S01]  /*1b50*/  @!P1 SYNCS.ARRIVE.TRANS64.A1T0 RZ, [UR4+0x158], RZ ;  /* 0x000158ffffff99a7 */ /* 0x000fe20008100004 */
[----:B------:R-:W-:-:S06]  /*1b60*/  UISETP.GT.AND UP0, UPT, UR22, UR21, UPT ;  /* 0x000000151600728c */ /* 0x000fcc000bf04270 */
[----:B--2---:R1:W2:Y:S03]  /*1b70*/  SYNCS.PHASECHK.TRANS64.TRYWAIT P0, [UR5+0x90], R2 ;  /* 0x00009002ff0075a7 */ /* 0x0042a60008001105 */
[----:B------:R-:W-:Y:S05]  /*1b80*/  BRA.U !UP0, `(.L_x_27) ;  /* 0x0000000108ac7547 */ /* 0x000fea000b800000 */
[----:B------:R-:W-:Y:S01]  /*1b90*/  UIADD3 UR26, UPT, UPT, UR14, UR23, URZ ;  /* 0x000000170e1a7290 */ /* 0x000fe2000fffe0ff */
[----:B------:R-:W-:-:S11]  /*1ba0*/  UMOV UR6, UR13 ;  /* 0x0000000d00067c82 */ /* 0x000fd60008000000 */
.L_x_32:
[----:B--2---:R-:W-:Y:S01]  /*1bb0*/  @!P5 MOV R3, 0x2800 ;  /* 0x000028000003d802 */ /* 0x004fe20000000f00 */
[----:B-1----:R-:W-:Y:S01]  /*1bc0*/  ULEA UR17, UR6, UR4, 0x3 ;  /* 0x0000000406117291 */ /* 0x002fe2000f8e18ff */
[----:B--2---:R-:W-:Y:S11]  /*1bd0*/  @P0 BRA `(.L_x_28) ;  /* 0x00000000000c0947 */ /* 0x004ff60003800000 */
[----:B------:R-:W-:Y:S04]  /*1be0*/  SHF.L.U32 R5, R15, 0x1f, RZ ;  /* 0x0000001f0f057819 */ /* 0x000fe800000006ff */
[----:B------:R-:W2:Y:S02]  /*1bf0*/  SYNCS.PHASECHK.TRANS64.TRYWAIT P0, [UR17+0x90], R5 ;  /* 0x00009005ff0075a7 */ /* 0x000ea40008001111 */
[----:B--2---:R-:W-:Y:S05]  /*1c00*/  @!P0 BRA `(.L_x_29) ;  /* 0x0000008400a48947 */ /* 0x004fea0003800000 */
.L_x_28:
[----:B------:R2:W-:Y:S01]  /*1c10*/  @!P5 SYNCS.ARRIVE.TRANS64 RZ, [UR17], R3 ;  /* 0x00000003ffffd9a7 */ /* 0x0005e20008000011 */
[----:B------:R-:W-:Y:S04]  /*1c20*/  BSSY.RECONVERGENT B0, `(.L_x_30) ;  /* 0x0000003000007945 */ /* 0x000fe80003800200 */
[----:B------:R-:W-:Y:S05]  /*1c30*/  @P4 BRA `(.L_x_31) ;  /* 0x0000000000044947 */ /* 0x000fea0003800000 */
[----:B------:R-:W-:Y:S05]  /*1c40*/  BPT.TRAP 0x1 ;  /* 0x000000040000795c */ /* 0x000fea0000300000 */
.L_x_31:
[----:B------:R-:W-:Y:S05]  /*1c50*/  BSYNC.RECONVERGENT B0 ;  /* 0x0000000000007941 */ /* 0x000fea0003800200 */
.L_x_30:
[----:B------:R-:W-:Y:S02]  /*1c60*/  UIADD3 UR13, UPT, UPT, UR6, 0x1, URZ ;  /* 0x00000001060d7890 */ /* 0x000fe4000fffe0ff */
[----:B------:R-:W-:Y:S02]  /*1c70*/  ULEA UR16, UR6, UR4, 0xc ;  /* 0x0000000406107291 */ /* 0x000fe4000f8e60ff */
[----:B------:R-:W-:Y:S02]  /*1c80*/  UISETP.NE.AND UP0, UPT, UR13, 0x12, UPT ;  /* 0x000000120d00788c */ /* 0x000fe4000bf05270 */
[----:B------:R-:W-:Y:S02]  /*1c90*/  UIADD3 UR32, UP1, UPT, UR24, 0x80, URZ ;  /* 0x0000008018207890 */ /* 0x000fe4000ff3e0ff */
[----:B------:R-:W-:Y:S02]  /*1ca0*/  USEL UR9, URZ, 0x1, UP0 ;  /* 0x00000001ff097887 */ /* 0x000fe40008000000 */
[----:B------:R-:W-:Y:S02]  /*1cb0*/  USEL UR13, UR13, URZ, UP0 ;  /* 0x000000ff0d0d7287 */ /* 0x000fe40008000000 */
[----:B------:R-:W-:Y:S02]  /*1cc0*/  USHF.L.U32 UR18, UR23, 0x5, URZ ;  /* 0x0000000517127899 */ /* 0x000fe400080006ff */
[----:B------:R-:W-:Y:S01]  /*1cd0*/  ULEA UR8, UR13, UR4, 0x3 ;  /* 0x000000040d087291 */ /* 0x000fe2000f8e18ff */
[----:B------:R-:W-:Y:S01]  /*1ce0*/  LOP3.LUT R15, R15, UR9, RZ, 0x3c, !PT ;  /* 0x000000090f0f7c12 */ /* 0x000fe2000f8e3cff */
[----:B------:R-:W-:Y:S02]  /*1cf0*/  UIADD3 UR16, UPT, UPT, UR16, 0xa400, URZ ;  /* 0x0000a40010107890 */ /* 0x000fe4000fffe0ff */
[----:B------:R-:W-:Y:S01]  /*1d00*/  UIADD3.X UR33, UPT, UPT, URZ, UR25, URZ, UP1, !UPT ;  /* 0x00000019ff217290 */ /* 0x000fe20008ffe4ff */
[----:B-1----:R-:W-:Y:S01]  /*1d10*/  SHF.L.U32 R2, R15, 0x1f, RZ ;  /* 0x0000001f0f027819 */ /* 0x002fe200000006ff */
[----:B------:R-:W-:Y:S02]  /*1d20*/  UIMAD UR5, UR6, 0x1800, UR4 ;  /* 0x00001800060578a4 */ /* 0x000fe4000f8e0204 */
[----:B------:R-:W-:Y:S01]  /*1d30*/  UIADD3 UR30, UP0, UPT, UR24, 0x180, URZ ;  /* 0x00000180181e7890 */ /* 0x000fe2000ff1e0ff */
[----:B------:R1:W1:Y:S01]  /*1d40*/  SYNCS.PHASECHK.TRANS64.TRYWAIT P0, [UR8+0x90], R2 ;  /* 0x00009002ff0075a7 */ /* 0x0002620008001108 */
[----:B------:R-:W-:Y:S01]  /*1d50*/  UIADD3 UR8, UPT, UPT, UR5, 0x1c400, URZ ;  /* 0x0001c40005087890 */ /* 0x000fe2000fffe0ff */
[----:B------:R-:W-:Y:S01]  /*1d60*/  UMOV UR28, 0x0 ;  /* 0x00000000001c7882 */ /* 0x000fe20000000000 */
[----:B------:R-:W-:Y:S01]  /*1d70*/  UMOV UR29, 0x10000000 ;  /* 0x10000000001d7882 */ /* 0x000fe20000000000 */
[----:B------:R-:W-:Y:S01]  /*1d80*/  UMOV UR19, UR35 ;  /* 0x0000002300137c82 */ /* 0x000fe20008000000 */
[----:B------:R-:W-:Y:S01]  /*1d90*/  UMOV UR20, UR36 ;  /* 0x0000002400147c82 */ /* 0x000fe20008000000 */
[----:B------:R-:W-:Y:S01]  /*1da0*/  UIADD3.X UR31, UPT, UPT, URZ, UR25, URZ, UP0, !UPT ;  /* 0x00000019ff1f7290 */ /* 0x000fe200087fe4ff */
[----:B------:R1:W-:Y:S01]  /*1db0*/  UTMALDG.3D [UR16], [UR32], desc[UR28] ;  /* 0x00001c10200075b4 */ /* 0x0003e20008011000 */
[----:B------:R-:W-:Y:S01]  /*1dc0*/  UIADD3 UR23, UPT, UPT, UR23, 0x1, URZ ;  /* 0x0000000117177890 */ /* 0x000fe2000fffe0ff */
[----:B------:R-:W-:Y:S01]  /*1dd0*/  UMOV UR12, UR36 ;  /* 0x00000024000c7c82 */ /* 0x000fe20008000000 */
[----:B------:R-:W-:Y:S01]  /*1de0*/  UMOV UR9, UR17 ;  /* 0x0000001100097c82 */ /* 0x000fe20008000000 */
[----:B------:R-:W-:Y:S01]  /*1df0*/  UMOV UR10, UR18 ;  /* 0x00000012000a7c82 */ /* 0x000fe20008000000 */
[----:B------:R-:W-:Y:S03]  /*1e00*/  UISETP.NE.AND UP0, UPT, UR23, UR26, UPT ;  /* 0x0000001a1700728c */ /* 0x000fe6000bf05270 */
[----:B------:R1:W-:Y:S01]  /*1e10*/  UTMALDG.3D [UR8], [UR30], desc[UR28] ;  /* 0x00001c081e0075b4 */ /* 0x0003e20008011000 */
[----:B------:R-:W-:Y:S05]  /*1e20*/  UMOV UR6, UR13 ;  /* 0x0000000d00067c82 */ /* 0x000fea0008000000 */
[----:B------:R-:W-:Y:S05]  /*1e30*/  BRA.U UP0, `(.L_x_32) ;  /* 0xfffffffd005c7547 */ /* 0x000fea000b83ffff */
.L_x_27:
[C---:B-1----:R-:W-:Y:S01]  /*1e40*/  LEA R2, R14.reuse, UR4, 0x3 ;  /* 0x000000040e027c11 */ /* 0x042fe2000f8e18ff */
[----:B------:R-:W-:Y:S01]  /*1e50*/  NOP ;  /* 0x0000000000007918 */ /* 0x000fe20000000000 */
[----:B--2---:R-:W-:Y:S02]  /*1e60*/  SHF.L.U32 R3, R13, 0x1f, RZ ;  /* 0x0000001f0d037819 */ /* 0x004fe400000006ff */
[----:B------:R-:W-:Y:S02]  /*1e70*/  LEA R4, R14, UR4, 0x4 ;  /* 0x000000040e047c11 */ /* 0x000fe4000f8e20ff */
[----:B------:R-:W1:Y:S02]  /*1e80*/  SYNCS.PHASECHK.TRANS64.TRYWAIT P0, [R2+URZ+0x160], R3 ;  /* 0x00016003020075a7 */ /* 0x000e6400080011ff */
[----:B-1----:R-:W-:Y:S05]  /*1e90*/  @!P0 BRA `(.L_x_33) ;  /* 0x0000008400188947 */ /* 0x002fea0003800000 */
.L_x_136:
[----:B------:R-:W2:Y:S01]  /*1ea0*/  LDS.128 R4, [R4+0x1d0] ;  /* 0x0001d00004047984 */ /* 0x000ea20000000c00 */
[----:B---3--:R-:W-:Y:S01]  /*1eb0*/  ISETP.GE.AND P0, PT, R72, 0x1, PT ;  /* 0x000000014800780c */ /* 0x008fe20003f06270 */
[----:B-1----:R-:W-:Y:S01]  /*1ec0*/  VIADD R2, R2, 0x170 ;  /* 0x0000017002027836 */ /* 0x002fe20000000000 */
[----:B------:R-:W-:Y:S01]  /*1ed0*/  @!PT LDS RZ, [RZ] ;  /* 0x00000000fffff984 */ /* 0x000fe20000000800 */
[----:B------:R-:W-:Y:S01]  /*1ee0*/  @!PT LDS RZ, [RZ] ;  /* 0x00000000fffff984 */ /* 0x000fe20000000800 */
[----:B------:R-:W-:Y:S01]  /*1ef0*/  @!PT LDS RZ, [RZ] ;  /* 0x00000000fffff984 */ /* 0x000fe20000000800 */
[----:B------:R-:W-:Y:S01]  /*1f00*/  @!PT LDS RZ, [RZ] ;  /* 0x00000000fffff984 */ /* 0x000fe20000000800 */
[----:B------:R1:W-:Y:S06]  /*1f10*/  MEMBAR.ALL.CTA ;  /* 0x0000000000007992 */ /* 0x0003ec0000008000 */
[----:B-1----:R-:W1:Y:S01]  /*1f20*/  FENCE.VIEW.ASYNC.S ;  /* 0x00000000000073c6 */ /* 0x002e620000000000 */
[----:B------:R-:W-:-:S04]  /*1f30*/  PRMT R2, RZ, 0x654, R2 ;  /* 0x00000654ff027816 */ /* 0x000fc80000000002 */
[----:B-1----:R1:W-:Y:S01]  /*1f40*/  SYNCS.ARRIVE.TRANS64.RED.A1T0 RZ, [R2+URZ], RZ ;  /* 0x000000ff02ff79a7 */ /* 0x0023e200081004ff */
[----:B--2---:R-:W-:-:S13]  /*1f50*/  LOP3.LUT P2, RZ, R6, 0x1, RZ, 0xc0, !PT ;  /* 0x0000000106ff7812 */ /* 0x004fda000784c0ff */
[----:B------:R-:W-:Y:S01]  /*1f60*/  @P2 SHF.R.U32.HI R3, RZ, 0x10, R5 ;  /* 0x00000010ff032819 */ /* 0x000fe20000011605 */
[----:B------:R-:W-:Y:S01]  /*1f70*/  VOTEU.ANY UP0, P2 ;  /* 0x0000000000ff7886 */ /* 0x000fe20001000100 */
[----:B------:R-:W-:Y:S02]  /*1f80*/  @P2 MOV R11, R4 ;  /* 0x00000004000b2202 */ /* 0x000fe40000000f00 */
[----:B------:R-:W-:Y:S02]  /*1f90*/  @P2 R2UR.BROADCAST UR5, R3 ;  /* 0x00000000030522ca */ /* 0x000fe400008e0000 */
[----:B------:R-:W-:-:S11]  /*1fa0*/  @P2 LOP3.LUT R8, R5, 0xffff, RZ, 0xc0, !PT ;  /* 0x0000ffff05082812 */ /* 0x000fd600078ec0ff */
[----:B------:R-:W-:Y:S01]  /*1fb0*/  @UP0 UMOV UR36, UR5 ;  /* 0x0000000500240c82 */ /* 0x000fe20008000000 */
[----:B-1----:R-:W-:Y:S05]  /*1fc0*/  @!P0 BRA `(.L_x_34) ;  /* 0x0000000000b88947 */ /* 0x002fea0003800000 */
[----:B------:R-:W4:Y:S01]  /*1fd0*/  LDC.64 R4, c[0x0][0xb18] ;  /* 0x0002c600ff047b82 */ /* 0x000f220000000a00 */
[----:B------:R-:W-:-:S07]  /*1fe0*/  ISETP.NE.AND P3, PT, R72, 0x1, PT ;  /* 0x000000014800780c */ /* 0x000fce0003f65270 */
[----:B------:R-:W1:Y:S08]  /*1ff0*/  LDC.64 R6, c[0x0][0xb10] ;  /* 0x0002c400ff067b82 */ /* 0x000e700000000a00 */
[----:B------:R-:W2:Y:S08]  /*2000*/  LDC R16, c[0x0][0xb20] ;  /* 0x0002c800ff107b82 */ /* 0x000eb00000000800 */
[----:B------:R-:W3:Y:S01]  /*2010*/  LDC R18, c[0x0][0xb0c] ;  /* 0x0002c300ff127b82 */ /* 0x000ee20000000800 */
[----:B----4-:R-:W-:Y:S01]  /*2020*/  IMAD.HI.U32 R17, R0, R5, RZ ;  /* 0x0000000500117227 */ /* 0x010fe200078e00ff */
[----:B------:R-:W-:-:S03]  /*2030*/  ISETP.NE.AND P0, PT, R4, 0x1, PT ;  /* 0x000000010400780c */ /* 0x000fc60003f05270 */
[----:B------:R-:W-:-:S03]  /*2040*/  IMAD.HI.U32 R5, R8, R5, RZ ;  /* 0x0000000508057227 */ /* 0x000fc600078e00ff */
[----:B------:R-:W4:Y:S01]  /*2050*/  LDC.64 R2, c[0x0][0xb28] ;  /* 0x0002ca00ff027b82 */ /* 0x000f220000000a00 */
[----:B-1----:R-:W-:-:S04]  /*2060*/  IMAD.HI.U32 R20, R9, R6, RZ ;  /* 0x0000000609147227 */ /* 0x002fc800078e00ff */
[----:B------:R-:W-:Y:S01]  /*2070*/  IMAD.HI.U32 R22, R11, R6, RZ ;  /* 0x000000060b167227 */ /* 0x000fe200078e00ff */
[----:B------:R-:W-:Y:S02]  /*2080*/  SHF.R.U32.HI R20, RZ, R7, R20 ;  /* 0x00000007ff147219 */ /* 0x000fe40000011614 */
[-C--:B--2---:R-:W-:Y:S02]  /*2090*/  SHF.R.U32.HI R17, RZ, R16.reuse, R17 ;  /* 0x00000010ff117219 */ /* 0x084fe40000011611 */
[----:B------:R-:W-:Y:S02]  /*20a0*/  SHF.R.U32.HI R5, RZ, R16, R5 ;  /* 0x00000010ff057219 */ /* 0x000fe40000011605 */
[----:B------:R-:W-:Y:S02]  /*20b0*/  SEL R17, R0, R17, !P0 ;  /* 0x0000001100117207 */ /* 0x000fe40004000000 */
[----:B------:R-:W-:Y:S02]  /*20c0*/  SHF.R.U32.HI R22, RZ, R7, R22 ;  /* 0x00000007ff167219 */ /* 0x000fe40000011616 */
[----:B---3--:R-:W-:-:S02]  /*20d0*/  ISETP.NE.AND P1, PT, R18, 0x1, PT ;  /* 0x000000011200780c */ /* 0x008fc40003f25270 */
[----:B------:R-:W-:Y:S02]  /*20e0*/  SEL R5, R8, R5, !P0 ;  /* 0x0000000508057207 */ /* 0x000fe40004000000 */
[----:B------:R-:W-:Y:S02]  /*20f0*/  SEL R19, R9, R20, !P1 ;  /* 0x0000001409137207 */ /* 0x000fe40004800000 */
[----:B------:R-:W-:Y:S01]  /*2100*/  SEL R7, R11, R22, !P1 ;  /* 0x000000160b077207 */ /* 0x000fe20004800000 */
[----:B----4-:R-:W-:-:S04]  /*2110*/  IMAD.HI.U32 R20, R17, R2, RZ ;  /* 0x0000000211147227 */ /* 0x010fc800078e00ff */
[----:B------:R-:W-:Y:S01]  /*2120*/  IMAD.HI.U32 R6, R19, R2, RZ ;  /* 0x0000000213067227 */ /* 0x000fe200078e00ff */
[----:B------:R-:W-:-:S04]  /*2130*/  @P3 SHF.R.U32.HI R17, RZ, R3, R20 ;  /* 0x00000003ff113219 */ /* 0x000fc80000011614 */
[----:B------:R-:W-:Y:S01]  /*2140*/  @P3 SHF.R.U32.HI R19, RZ, R3, R6 ;  /* 0x00000003ff133219 */ /* 0x000fe20000011606 */
[----:B------:R-:W-:-:S04]  /*2150*/  IMAD R17, R72, R17, RZ ;  /* 0x0000001148117224 */ /* 0x000fc800078e02ff */
[----:B------:R-:W-:Y:S01]  /*2160*/  IMAD R6, R72, R19, RZ ;  /* 0x0000001348067224 */ /* 0x000fe200078e02ff */
[C---:B------:R-:W-:Y:S02]  /*2170*/  ISETP.GE.AND P0, PT, R5.reuse, R17, PT ;  /* 0x000000110500720c */ /* 0x040fe40003f06270 */
[----:B------:R-:W-:Y:S02]  /*2180*/  IADD3 R17, PT, PT, -R5, RZ, RZ ;  /* 0x000000ff05117210 */ /* 0x000fe40007ffe1ff */
[----:B------:R-:W-:Y:S01]  /*2190*/  ISETP.GE.OR P0, PT, R7, R6, P0 ;  /* 0x000000060700720c */ /* 0x000fe20000706670 */
[----:B------:R-:W-:-:S04]  /*21a0*/  IMAD.HI.U32 R6, R5, R2, RZ ;  /* 0x0000000205067227 */ /* 0x000fc800078e00ff */
[----:B------:R-:W-:Y:S01]  /*21b0*/  IMAD R8, R4, R17, R8 ;  /* 0x0000001104087224 */ /* 0x000fe200078e0208 */
[----:B------:R-:W-:-:S04]  /*21c0*/  SHF.R.U32.HI R6, RZ, R3, R6 ;  /* 0x00000003ff067219 */ /* 0x000fc80000011606 */
[----:B------:R-:W-:-:S03]  /*21d0*/  SEL R6, R5, R6, !P3 ;  /* 0x0000000605067207 */ /* 0x000fc60005800000 */
[----:B------:R-:W-:-:S04]  /*21e0*/  @!P0 IMAD.HI.U32 R16, R7, R2, RZ ;  /* 0x0000000207108227 */ /* 0x000fc800078e00ff */
[----:B------:R-:W-:Y:S01]  /*21f0*/  IMAD.MOV R2, RZ, RZ, -R6 ;  /* 0x000000ffff027224 */ /* 0x000fe200078e0a06 */
[----:B------:R-:W-:-:S03]  /*2200*/  @!P0 SHF.R.U32.HI R16, RZ, R3, R16 ;  /* 0x00000003ff108219 */ /* 0x000fc60000011610 */
[----:B------:R-:W-:Y:S01]  /*2210*/  IMAD R2, R72, R2, R5 ;  /* 0x0000000248027224 */ /* 0x000fe200078e0205 */
        /* <DEDUP_REMOVED lines=9> */
.L_x_34:
[----:B------:R-:W1:Y:S02]  /*22b0*/  LDCU UR5, c[0x0][0xb30] ;  /* 0x00016600ff0577ac */ /* 0x000e640008000800 */
[----:B-1----:R-:W-:-:S09]  /*22c0*/  UISETP.NE.AND UP0, UPT, UR5, 0x1, UPT ;  /* 0x000000010500788c */ /* 0x002fd2000bf05270 */
[----:B------:R-:W-:Y:S05]  /*22d0*/  BRA.U UP0, `(.L_x_35) ;  /* 0x0000000100407547 */ /* 0x000fea000b800000 */
[----:B------:R-:W1:Y:S08]  /*22e0*/  LDC.64 R4, c[0x0][0xb10] ;  /* 0x0002c400ff047b82 */ /* 0x000e700000000a00 */
[----:B------:R-:W2:Y:S08]  /*22f0*/  LDC.64 R2, c[0x0][0xb18] ;  /* 0x0002c600ff027b82 */ /* 0x000eb00000000a00 */
[----:B------:R-:W3:Y:S08]  /*2300*/  LDC R6, c[0x0][0xb20] ;  /* 0x0002c800ff067b82 */ /* 0x000ef00000000800 */
[----:B------:R-:W4:Y:S01]  /*2310*/  LDC R16, c[0x0][0xb0c] ;  /* 0x0002c300ff107b82 */ /* 0x000f220000000800 */
[----:B-1----:R-:W-:-:S05]  /*2320*/  IMAD.HI.U32 R4, R11, R4, RZ ;  /* 0x000000040b047227 */ /* 0x002fca00078e00ff */
[----:B------:R-:W-:Y:S01]  /*2330*/  SHF.R.U32.HI R4, RZ, R5, R4 ;  /* 0x00000005ff047219 */ /* 0x000fe20000011604 */
[----:B--2---:R-:W-:Y:S01]  /*2340*/  IMAD.HI.U32 R3, R8, R3, RZ ;  /* 0x0000000308037227 */ /* 0x004fe200078e00ff */
[----:B------:R-:W-:-:S04]  /*2350*/  ISETP.NE.AND P0, PT, R2, 0x1, PT ;  /* 0x000000010200780c */ /* 0x000fc80003f05270 */
[----:B---3--:R-:W-:-:S04]  /*2360*/  SHF.R.U32.HI R3, RZ, R6, R3 ;  /* 0x00000006ff037219 */ /* 0x008fc80000011603 */
[----:B------:R-:W-:Y:S02]  /*2370*/  SEL R3, R8, R3, !P0 ;  /* 0x0000000308037207 */ /* 0x000fe40004000000 */
[----:B----4-:R-:W-:-:S04]  /*2380*/  ISETP.NE.AND P1, PT, R16, 0x1, PT ;  /* 0x000000011000780c */ /* 0x010fc80003f25270 */
[----:B------:R-:W-:-:S05]  /*2390*/  SEL R4, R11, R4, !P1 ;  /* 0x000000040b047207 */ /* 0x000fca0004800000 */
[----:B------:R-:W-:Y:S02]  /*23a0*/  IMAD.IADD R5, R3, 0x1, -R4 ;  /* 0x0000000103057824 */ /* 0x000fe400078e0a04 */
[----:B------:R-:W-:Y:S02]  /*23b0*/  IMAD.IADD R3, R4, 0x1, -R3 ;  /* 0x0000000104037824 */ /* 0x000fe400078e0a03 */
[----:B------:R-:W-:Y:S02]  /*23c0*/  IMAD R11, R5, R16, R11 ;  /* 0x00000010050b7224 */ /* 0x000fe400078e020b */
[----:B------:R-:W-:-:S07]  /*23d0*/  IMAD R8, R3, R2, R8 ;  /* 0x0000000203087224 */ /* 0x000fce00078e0208 */
.L_x_35:
[----:B------:R-:W-:Y:S01]  /*23e0*/  VIADD R14, R14, 0x1 ;  /* 0x000000010e0e7836 */ /* 0x000fe20000000000 */
[----:B------:R-:W-:Y:S01]  /*23f0*/  PLOP3.LUT P1, PT, PT, PT, PT, 0x80, 0x8 ;  /* 0x000000000008781c */ /* 0x000fe20003f2f070 */
[----:B------:R-:W-:Y:S02]  /*2400*/  IMAD.IADD R21, R11, 0x1, R166 ;  /* 0x000000010b157824 */ /* 0x000fe400078e02a6 */
[----:B------:R-:W-:Y:S01]  /*2410*/  IMAD.IADD R20, R8, 0x1, R143 ;  /* 0x0000000108147824 */ /* 0x000fe200078e028f */
[----:B------:R-:W-:-:S04]  /*2420*/  ISETP.NE.AND P0, PT, R14, 0x2, PT ;  /* 0x000000020e00780c */ /* 0x000fc80003f05270 */
[----:B------:R-:W-:Y:S02]  /*2430*/  SEL R2, RZ, 0x1, P0 ;  /* 0x00000001ff027807 */ /* 0x000fe40000000000 */
[----:B------:R-:W-:Y:S02]  /*2440*/  SEL R14, R14, RZ, P0 ;  /* 0x000000ff0e0e7207 */ /* 0x000fe40000000000 */
[----:B------:R-:W-:Y:S01]  /*2450*/  LOP3.LUT R13, R13, R2, RZ, 0x3c, !PT ;  /* 0x000000020d0d7212 */ /* 0x000fe200078e3cff */
[----:B------:R-:W-:Y:S06]  /*2460*/  @P2 BRA `(.L_x_36) ;  /* 0xfffffff000982947 */ /* 0x000fec000383ffff */
[----:B------:R-:W-:Y:S01]  /*2470*/  UIADD3 UR4, UPT, UPT, UR4, 0x90, URZ ;  /* 0x0000009004047890 */ /* 0x000fe2000fffe0ff */
[----:B------:R-:W-:-:S03]  /*2480*/  SHF.L.U32 R3, R15, 0x1f, RZ ;  /* 0x0000001f0f037819 */ /* 0x000fc600000006ff */
[----:B------:R-:W-:-:S09]  /*2490*/  ULEA UR5, UR13, UR4, 0x3 ;  /* 0x000000040d057291 */ /* 0x000fd2000f8e18ff */
[----:B------:R-:W1:Y:S02]  /*24a0*/  SYNCS.PHASECHK.TRANS64.TRYWAIT P0, [UR5], R3 ;  /* 0x00000003ff0075a7 */ /* 0x000e640008001105 */
[----:B-1----:R-:W-:Y:S05]  /*24b0*/  @!P0 BRA `(.L_x_37) ;  /* 0x0000007c00a48947 */ /* 0x002fea0003800000 */
.L_x_138:
[----:B------:R-:W-:-:S04]  /*24c0*/  UIADD3 UR6, UPT, UPT, UR13, 0x1, URZ ;  /* 0x000000010d067890 */ /* 0x000fc8000fffe0ff */
[----:B------:R-:W-:-:S04]  /*24d0*/  UISETP.NE.AND UP0, UPT, UR6, 0x12, UPT ;  /* 0x000000120600788c */ /* 0x000fc8000bf05270 */
[----:B------:R-:W-:Y:S02]  /*24e0*/  USEL UR7, URZ, 0x1, UP0 ;  /* 0x00000001ff077887 */ /* 0x000fe40008000000 */
[----:B------:R-:W-:-:S04]  /*24f0*/  USEL UR6, UR6, URZ, UP0 ;  /* 0x000000ff06067287 */ /* 0x000fc80008000000 */
[----:B------:R-:W-:Y:S01]  /*2500*/  ULEA UR5, UR6, UR4, 0x3 ;  /* 0x0000000406057291 */ /* 0x000fe2000f8e18ff */
[----:B------:R-:W-:-:S04]  /*2510*/  LOP3.LUT R2, R15, UR7, RZ, 0x3c, !PT ;  /* 0x000000070f027c12 */ /* 0x000fc8000f8e3cff */
[----:B-1----:R-:W-:-:S04]  /*2520*/  SHF.L.U32 R3, R2, 0x1f, RZ ;  /* 0x0000001f02037819 */ /* 0x002fc800000006ff */
[----:B------:R-:W1:Y:S02]  /*2530*/  SYNCS.PHASECHK.TRANS64.TRYWAIT P0, [UR5], R3 ;  /* 0x00000003ff0075a7 */ /* 0x000e640008001105 */
[----:B-1----:R-:W-:Y:S05]  /*2540*/  @!P0 BRA `(.L_x_38) ;  /* 0x0000007c00988947 */ /* 0x002fea0003800000 */
.L_x_140:
        /* <DEDUP_REMOVED lines=9> */
.L_x_142:
        /* <DEDUP_REMOVED lines=9> */
.L_x_144:
        /* <DEDUP_REMOVED lines=9> */
.L_x_146:
        /* <DEDUP_REMOVED lines=9> */
.L_x_148:
        /* <DEDUP_REMOVED lines=9> */
.L_x_150:
        /* <DEDUP_REMOVED lines=9> */
.L_x_152:
        /* <DEDUP_REMOVED lines=9> */
.L_x_154:
        /* <DEDUP_REMOVED lines=9> */
.L_x_156:
        /* <DEDUP_REMOVED lines=9> */
.L_x_158:
        /* <DEDUP_REMOVED lines=9> */
.L_x_160:
        /* <DEDUP_REMOVED lines=9> */
.L_x_162:
        /* <DEDUP_REMOVED lines=9> */
.L_x_164:
        /* <DEDUP_REMOVED lines=9> */
.L_x_166:
        /* <DEDUP_REMOVED lines=9> */
.L_x_168:
        /* <DEDUP_REMOVED lines=9> */
.L_x_170:
[----:B------:R-:W-:-:S04]  /*2dc0*/  UIADD3 UR6, UPT, UPT, UR6, 0x1, URZ ;  /* 0x0000000106067890 */ /* 0x000fc8000fffe0ff */
[----:B------:R-:W-:-:S04]  /*2dd0*/  UISETP.NE.AND UP0, UPT, UR6, 0x12, UPT ;  /* 0x000000120600788c */ /* 0x000fc8000bf05270 */
[----:B------:R-:W-:Y:S02]  /*2de0*/  USEL UR5, URZ, 0x1, UP0 ;  /* 0x00000001ff057887 */ /* 0x000fe40008000000 */
[----:B------:R-:W-:-:S04]  /*2df0*/  USEL UR6, UR6, URZ, UP0 ;  /* 0x000000ff06067287 */ /* 0x000fc80008000000 */
[----:B------:R-:W-:Y:S01]  /*2e00*/  ULEA UR6, UR6, UR4, 0x3 ;  /* 0x0000000406067291 */ /* 0x000fe2000f8e18ff */
[----:B-1----:R-:W-:-:S04]  /*2e10*/  LOP3.LUT R3, R2, UR5, RZ, 0x3c, !PT ;  /* 0x0000000502037c12 */ /* 0x002fc8000f8e3cff */
[----:B------:R-:W-:Y:S01]  /*2e20*/  SHF.L.U32 R3, R3, 0x1f, RZ ;  /* 0x0000001f03037819 */ /* 0x000fe200000006ff */
[----:B----4-:R-:W-:-:S07]  /*2e30*/  IMAD.U32 R0, RZ, RZ, UR6 ;  /* 0x00000006ff007e24 */ /* 0x010fce000f8e00ff */
.L_x_54:
[----:B-1----:R1:W2:Y:S02]  /*2e40*/  SYNCS.PHASECHK.TRANS64.TRYWAIT P0, [R0+URZ], R3 ;  /* 0x00000003000075a7 */ /* 0x0022a400080011ff */
[----:B--2---:R-:W-:Y:S05]  /*2e50*/  @!P0 NANOSLEEP.SYNCS 0x989680 ;  /* 0x009896800000895d */ /* 0x004fea0003900000 */
[----:B------:R-:W2:Y:S02]  /*2e60*/  @!P0 SYNCS.PHASECHK.TRANS64 P0, [R0+URZ], R3 ;  /* 0x00000003000085a7 */ /* 0x000ea400080010ff */
[----:B--2---:R-:W-:Y:S05]  /*2e70*/  @P0 EXIT ;  /* 0x000000000000094d */ /* 0x004fea0003800000 */
[----:B------:R-:W-:Y:S05]  /*2e80*/  BRA `(.L_x_54) ;  /* 0xfffffffc00ec7947 */ /* 0x000fea000383ffff */
.L_x_18:
[----:B------:R-:W-:-:S04]  /*2e90*/  UISETP.NE.AND UP1, UPT, UR37, URZ, UPT ;  /* 0x000000ff2500728c */ /* 0x000fc8000bf25270 */
[----:B------:R-:W-:-:S09]  /*2ea0*/  UISETP.NE.OR UP1, UPT, UR8, 0x1, UP1 ;  /* 0x000000010800788c */ /* 0x000fd20008f25670 */
[----:B------:R-:W-:Y:S05]  /*2eb0*/  BRA.U UP1, `(.L_x_55) ;  /* 0x0000000501487547 */ /* 0x000fea000b800000 */
[----:B------:R-:W-:Y:S01]  /*2ec0*/  ISETP.NE.AND P2, PT, R2, RZ, PT ;  /* 0x000000ff0200720c */ /* 0x000fe20003f45270 */
[----:B------:R-:W-:Y:S01]  /*2ed0*/  IMAD.MOV.U32 R12, RZ, RZ, 0x1 ;  /* 0x00000001ff0c7424 */ /* 0x000fe200078e00ff */
[----:B------:R-:W-:Y:S02]  /*2ee0*/  CS2R R10, SRZ ;  /* 0x00000000000a7805 */ /* 0x000fe4000001ff00 */
[----:B------:R-:W-:Y:S01]  /*2ef0*/  CS2R R8, SRZ ;  /* 0x0000000000087805 */ /* 0x000fe2000001ff00 */
[----:B------:R-:W-:Y:S01]  /*2f00*/  UMOV UR4, 0x400 ;  /* 0x0000040000047882 */ /* 0x000fe20000000000 */
[----:B------:R-:W-:Y:S01]  /*2f10*/  UMOV UR6, URZ ;  /* 0x000000ff00067c82 */ /* 0x000fe20008000000 */
[----:B------:R-:W-:-:S12]  /*2f20*/  ULEA UR37, UR37, UR4, 0x18 ;  /* 0x0000000425257291 */ /* 0x000fd8000f8ec0ff */
.L_x_59:
[----:B------:R-:W-:Y:S02]  /*2f30*/  LEA R0, R8, UR37, 0x3 ;  /* 0x0000002508007c11 */ /* 0x000fe4000f8e18ff */
[----:B------:R-:W-:-:S03]  /*2f40*/  SHF.L.U32 R5, R9, 0x1f, RZ ;  /* 0x0000001f09057819 */ /* 0x000fc600000006ff */
[----:B------:R-:W-:Y:S01]  /*2f50*/  VIADD R4, R0, 0x1b0 ;  /* 0x000001b000047836 */ /* 0x000fe20000000000 */
[----:B------:R-:W1:Y:S02]  /*2f60*/  SYNCS.PHASECHK.TRANS64.TRYWAIT P0, [R0+URZ+0x1a0], R5 ;  /* 0x0001a005000075a7 */ /* 0x000e6400080011ff */
[----:B-1----:R-:W-:Y:S05]  /*2f70*/  @!P0 BRA `(.L_x_56) ;  /* 0x00000078008c8947 */ /* 0x002fea0003800000 */
.L_x_171:
[----:B------:R-:W-:Y:S01]  /*2f80*/  ULEA UR5, UR6, UR37, 0x3 ;  /* 0x0000002506057291 */ /* 0x000fe2000f8e18ff */
[----:B------:R-:W-:Y:S02]  /*2f90*/  PRMT R4, RZ, 0x654, R4 ;  /* 0x00000654ff047816 */ /* 0x000fe40000000004 */
[----:B-1----:R-:W-:Y:S01]  /*2fa0*/  SHF.L.U32 R5, R12, 0x1f, RZ ;  /* 0x0000001f0c057819 */ /* 0x002fe200000006ff */
[----:B------:R-:W-:Y:S01]  /*2fb0*/  UIADD3 UR4, UPT, UPT, UR5, 0x160, URZ ;  /* 0x0000016005047890 */ /* 0x000fe2000fffe0ff */
[----:B------:R1:W-:Y:S05]  /*2fc0*/  SYNCS.ARRIVE.TRANS64.RED.A1T0 RZ, [R4+URZ], RZ ;  /* 0x000000ff04ff79a7 */ /* 0x0003ea00081004ff */
[----:B------:R-:W-:Y:S01]  /*2fd0*/  IMAD.U32 R7, RZ, RZ, UR4 ;  /* 0x00000004ff077e24 */ /* 0x000fe2000f8e00ff */
[----:B------:R-:W2:Y:S04]  /*2fe0*/  SYNCS.PHASECHK.TRANS64.TRYWAIT P0, [UR5+0x170], R5 ;  /* 0x00017005ff0075a7 */ /* 0x000ea80008001105 */
[----:B------:R-:W-:Y:S01]  /*2ff0*/  PRMT R6, R2, 0x654, R7 ;  /* 0x0000065402067816 */ /* 0x000fe20000000007 */
[----:B-1----:R-:W-:Y:S01]  /*3000*/  @!P2 IMAD.MOV.U32 R4, RZ, RZ, 0x10 ;  /* 0x00000010ff04a424 */ /* 0x002fe200078e00ff */
[----:B--2---:R-:W-:Y:S06]  /*3010*/  @!P0 BRA `(.L_x_57) ;  /* 0x0000007800788947 */ /* 0x004fec0003800000 */
.L_x_173:
[----:B------:R-:W-:Y:S01]  /*3020*/  ULEA UR4, UR6, UR37, 0x4 ;  /* 0x0000002506047291 */ /* 0x000fe2000f8e20ff */
[----:B------:R-:W-:Y:S01]  /*3030*/  SEL R3, R6, R3, !P2 ;  /* 0x0000000306037207 */ /* 0x000fe20005000000 */
[----:B------:R-:W-:Y:S01]  /*3040*/  UIADD3 UR5, UPT, UPT, UR5, 0x160, URZ ;  /* 0x0000016005057890 */ /* 0x000fe2000fffe0ff */
[----:B-1----:R-:W-:Y:S01]  /*3050*/  LEA R0, R11, UR37, 0x3 ;  /* 0x000000250b007c11 */ /* 0x002fe2000f8e18ff */
[----:B------:R-:W-:Y:S01]  /*3060*/  UIADD3 UR4, UPT, UPT, UR4, 0x1d0, URZ ;  /* 0x000001d004047890 */ /* 0x000fe2000fffe0ff */
[----:B------:R-:W-:Y:S01]  /*3070*/  SHF.L.U32 R5, R10, 0x1f, RZ ;  /* 0x0000001f0a057819 */ /* 0x000fe200000006ff */
[----:B------:R1:W-:Y:S01]  /*3080*/  @!P2 SYNCS.ARRIVE.TRANS64.RED RZ, [R3+URZ], R4 ;  /* 0x0000000403ffa9a7 */ /* 0x0003e200080004ff */
[----:B------:R-:W-:Y:S01]  /*3090*/  UIADD3 UR6, UPT, UPT, UR6, 0x1, URZ ;  /* 0x0000000106067890 */ /* 0x000fe2000fffe0ff */
[----:B------:R-:W-:-:S03]  /*30a0*/  VIADD R8, R8, 0x1 ;  /* 0x0000000108087836 */ /* 0x000fc60000000000 */
[----:B------:R-:W-:Y:S02]  /*30b0*/  UISETP.NE.AND UP0, UPT, UR6, 0x2, UPT ;  /* 0x000000020600788c */ /* 0x000fe4000bf05270 */
[----:B------:R-:W-:Y:S06]  /*30c0*/  UGETNEXTWORKID.BROADCAST [UR4], [UR5] ;  /* 0x00000000040073ca */ /* 0x000fec0008000100 */
[----:B------:R-:W-:Y:S01]  /*30d0*/  USEL UR4, URZ, 0x1, UP0 ;  /* 0x00000001ff047887 */ /* 0x000fe20008000000 */
[----:B------:R-:W-:Y:S01]  /*30e0*/  ISETP.NE.AND P0, PT, R8, 0x2, PT ;  /* 0x000000020800780c */ /* 0x000fe20003f05270 */
[----:B------:R-:W-:Y:S01]  /*30f0*/  USEL UR6, UR6, URZ, UP0 ;  /* 0x000000ff06067287 */ /* 0x000fe20008000000 */
[----:B------:R-:W2:Y:S03]  /*3100*/  SYNCS.PHASECHK.TRANS64.TRYWAIT P1, [R0+URZ+0x160], R5 ;  /* 0x00016005000075a7 */ /* 0x000ea600080211ff */
[----:B------:R-:W-:Y:S01]  /*3110*/  LOP3.LUT R12, R12, UR4, RZ, 0x3c, !PT ;  /* 0x000000040c0c7c12 */ /* 0x000fe2000f8e3cff */
[----:B-12---:R-:W-:Y:S07]  /*3120*/  @!P1 BRA `(.L_x_58) ;  /* 0x00000078004c9947 */ /* 0x006fee0003800000 */
.L_x_174:
[C---:B------:R-:W-:Y:S01]  /*3130*/  LEA R4, R11.reuse, UR37, 0x4 ;  /* 0x000000250b047c11 */ /* 0x040fe2000f8e20ff */
[----:B-1----:R-:W-:Y:S01]  /*3140*/  VIADD R0, R0, 0x170 ;  /* 0x0000017000007836 */ /* 0x002fe20000000000 */
[----:B------:R-:W-:Y:S01]  /*3150*/  SEL R8, R8, RZ, P0 ;  /* 0x000000ff08087207 */ /* 0x000fe20000000000 */
[----:B------:R-:W-:-:S03]  /*3160*/  VIADD R11, R11, 0x1 ;  /* 0x000000010b0b7836 */ /* 0x000fc60000000000 */
[----:B------:R-:W1:Y:S01]  /*3170*/  LDS.128 R4, [R4+0x1d0] ;  /* 0x0001d00004047984 */ /* 0x000e620000000c00 */
[----:B------:R-:W-:Y:S02]  /*3180*/  PRMT R0, RZ, 0x654, R0 ;  /* 0x00000654ff007816 */ /* 0x000fe40000000000 */
[C---:B------:R-:W-:Y:S01]  /*3190*/  ISETP.NE.AND P1, PT, R11.reuse, 0x2, PT ;  /* 0x000000020b00780c */ /* 0x040fe20003f25270 */
[----:B------:R-:W-:Y:S01]  /*31a0*/  @!PT LDS RZ, [RZ] ;  /* 0x00000000fffff984 */ /* 0x000fe20000000800 */
[----:B------:R-:W-:Y:S01]  /*31b0*/  @!PT LDS RZ, [RZ] ;  /* 0x00000000fffff984 */ /* 0x000fe20000000800 */
[----:B------:R-:W-:Y:S01]  /*31c0*/  @!PT LDS RZ, [RZ] ;  /* 0x00000000fffff984 */ /* 0x000fe20000000800 */
[----:B------:R-:W-:Y:S01]  /*31d0*/  @!PT LDS RZ, [RZ] ;  /* 0x00000000fffff984 */ /* 0x000fe20000000800 */
[----:B------:R2:W-:Y:S06]  /*31e0*/  MEMBAR.ALL.CTA ;  /* 0x0000000000007992 */ /* 0x0005ec0000008000 */
[----:B--2---:R-:W2:Y:S01]  /*31f0*/  FENCE.VIEW.ASYNC.S ;  /* 0x00000000000073c6 */ /* 0x004ea20000000000 */
[----:B------:R-:W-:Y:S01]  /*3200*/  SEL R11, R11, RZ, P1 ;  /* 0x000000ff0b0b7207 */ /* 0x000fe20000800000 */
[----:B--2---:R2:W-:Y:S01]  /*3210*/  SYNCS.ARRIVE.TRANS64.RED.A1T0 RZ, [R0+URZ], RZ ;  /* 0x000000ff00ff79a7 */ /* 0x0045e200081004ff */
[----:B-1----:R-:W-:-:S02]  /*3220*/  LOP3.LUT P3, RZ, R6, 0x1, RZ, 0xc0, !PT ;  /* 0x0000000106ff7812 */ /* 0x002fc4000786c0ff */
[----:B------:R-:W-:-:S04]  /*3230*/  SEL R5, RZ, 0x1, P1 ;  /* 0x00000001ff057807 */ /* 0x000fc80000800000 */
[----:B------:R-:W-:Y:S02]  /*3240*/  LOP3.LUT R10, R10, R5, RZ, 0x3c, !PT ;  /* 0x000000050a0a7212 */ /* 0x000fe400078e3cff */
[----:B--2---:R-:W-:-:S04]  /*3250*/  SEL R0, RZ, 0x1, P0 ;  /* 0x00000001ff007807 */ /* 0x004fc80000000000 */
[----:B------:R-:W-:Y:S01]  /*3260*/  LOP3.LUT R9, R9, R0, RZ, 0x3c, !PT ;  /* 0x0000000009097212 */ /* 0x000fe200078e3cff */
[----:B------:R-:W-:Y:S06]  /*3270*/  @P3 BRA `(.L_x_59) ;  /* 0xfffffffc002c3947 */ /* 0x000fec000383ffff */
[----:B------:R-:W-:Y:S01]  /*3280*/  ULEA UR5, UR6, UR37, 0x3 ;  /* 0x0000002506057291 */ /* 0x000fe2000f8e18ff */
[----:B------:R-:W-:-:S08]  /*3290*/  SHF.L.U32 R3, R12, 0x1f, RZ ;  /* 0x0000001f0c037819 */ /* 0x000fd000000006ff */
[----:B------:R-:W1:Y:S02]  /*32a0*/  SYNCS.PHASECHK.TRANS64 P0, [UR5+0x170], R3 ;  /* 0x00017003ff0075a7 */ /* 0x000e640008001005 */
[----:B-1----:R-:W-:Y:S05]  /*32b0*/  @P0 BRA `(.L_x_60) ;  /* 0x0000000000080947 */ /* 0x002fea0003800000 */
[----:B------:R-:W1:Y:S02]  /*32c0*/  SYNCS.PHASECHK.TRANS64.TRYWAIT P0, [UR5+0x170], R3 ;  /* 0x00017003ff0075a7 */ /* 0x000e640008001105 */
[----:B-1----:R-:W-:Y:S05]  /*32d0*/  @!P0 BRA `(.L_x_61) ;  /* 0x0000007400f48947 */ /* 0x002fea0003800000 */
.L_x_60:
[----:B------:R-:W-:-:S04]  /*32e0*/  UIADD3 UR4, UPT, UPT, UR6, 0x1, URZ ;  /* 0x0000000106047890 */ /* 0x000fc8000fffe0ff */
[----:B------:R-:W-:-:S04]  /*32f0*/  UISETP.NE.AND UP0, UPT, UR4, 0x2, UPT ;  /* 0x000000020400788c */ /* 0x000fc8000bf05270 */
[----:B------:R-:W-:Y:S02]  /*3300*/  USEL UR7, URZ, 0x1, UP0 ;  /* 0x00000001ff077887 */ /* 0x000fe40008000000 */
[----:B------:R-:W-:-:S04]  /*3310*/  USEL UR4, UR4, URZ, UP0 ;  /* 0x000000ff04047287 */ /* 0x000fc80008000000 */
[----:B------:R-:W-:Y:S01]  /*3320*/  ULEA UR4, UR4, UR37, 0x3 ;  /* 0x0000002504047291 */ /* 0x000fe2000f8e18ff */
[----:B-1----:R-:W-:-:S04]  /*3330*/  LOP3.LUT R3, R12, UR7, RZ, 0x3c, !PT ;  /* 0x000000070c037c12 */ /* 0x002fc8000f8e3cff */
[----:B------:R-:W-:-:S04]  /*3340*/  SHF.L.U32 R0, R3, 0x1f, RZ ;  /* 0x0000001f03007819 */ /* 0x000fc800000006ff */
[----:B------:R-:W1:Y:S02]  /*3350*/  SYNCS.PHASECHK.TRANS64 P0, [UR4+0x170], R0 ;  /* 0x00017000ff0075a7 */ /* 0x000e640008001004 */
[----:B-1----:R-:W-:Y:S05]  /*3360*/  @P0 EXIT ;  /* 0x000000000000094d */ /* 0x002fea0003800000 */
[----:B------:R-:W-:Y:S02]  /*3370*/  SHF.L.U32 R3, R3, 0x1f, RZ ;  /* 0x0000001f03037819 */ /* 0x000fe400000006ff */
[----:B------:R-:W-:-:S07]  /*3380*/  MOV R0, UR4 ;  /* 0x0000000400007c02 */ /* 0x000fce0008000f00 */
.L_x_62:
[----:B-1----:R1:W2:Y:S02]  /*3390*/  SYNCS.PHASECHK.TRANS64.TRYWAIT P0, [R0+URZ+0x170], R3 ;  /* 0x00017003000075a7 */ /* 0x0022a400080011ff */
[----:B--2---:R-:W-:Y:S05]  /*33a0*/  @!P0 NANOSLEEP.SYNCS 0x989680 ;  /* 0x009896800000895d */ /* 0x004fea0003900000 */
[----:B------:R-:W2:Y:S02]  /*33b0*/  @!P0 SYNCS.PHASECHK.TRANS64 P0, [R0+URZ+0x170], R3 ;  /* 0x00017003000085a7 */ /* 0x000ea400080010ff */
[----:B--2---:R-:W-:Y:S05]  /*33c0*/  @P0 EXIT ;  /* 0x000000000000094d */ /* 0x004fea0003800000 */
[----:B------:R-:W-:Y:S05]  /*33d0*/  BRA `(.L_x_62) ;  /* 0xfffffffc00ec7947 */ /* 0x000fea000383ffff */
.L_x_55:
[----:B------:R-:W-:-:S09]  /*33e0*/  UISETP.NE.AND UP1, UPT, UR8, URZ, UPT ;  /* 0x000000ff0800728c */ /* 0x000fd2000bf25270 */
[----:B------:R-:W-:Y:S05]  /*33f0*/  BRA.U UP1, `(.L_x_63) ;  /* 0x0000000d01187547 */ /* 0x000fea000b800000 */
[----:B------:R-:W-:Y:S01]  /*3400*/  UMOV UR4, 0x40 ;  /* 0x0000004000047882 */ /* 0x000fe20000000000 */
[----:B------:R-:W-:Y:S01]  /*3410*/  NOP ;  /* 0x0000000000007918 */ /* 0x000fe20000000000 */
[----:B------:R-:W-:Y:S01]  /*3420*/  ULEA UR4, UR37, UR4, 0x18 ;  /* 0x0000000425047291 */ /* 0x000fe2000f8ec0ff */
[----:B------:R-:W-:Y:S02]  /*3430*/  UMOV UR5, 0x400 ;  /* 0x0000040000057882 */ /* 0x000fe40000000000 */
[----:B------:R-:W-:-:S06]  /*3440*/  ULEA UR37, UR37, UR5, 0x18 ;  /* 0x0000000525257291 */ /* 0x000fcc000f8ec0ff */
[----:B------:R-:W1:Y:S02]  /*3450*/  LDS.U8 R0, [UR4+0x1c] ;  /* 0x00001c04ff007984 */ /* 0x000e640008000000 */
[----:B-1----:R-:W-:-:S13]  /*3460*/  ISETP.NE.AND P0, PT, R0, RZ, PT ;  /* 0x000000ff0000720c */ /* 0x002fda0003f05270 */
[----:B------:R-:W-:Y:S05]  /*3470*/  @P0 BRA `(.L_x_64) ;  /* 0x0000000000580947 */ /* 0x000fea0003800000 */
[----:B------:R-:W-:-:S13]  /*3480*/  ELECT P0, URZ, PT ;  /* 0x0000000000ff782f */ /* 0x000fda0003800000 */
[----:B------:R-:W-:Y:S05]  /*3490*/  @!P0 BRA `(.L_x_65) ;  /* 0x0000000000608947 */ /* 0x000fea0003800000 */
[----:B------:R-:W-:Y:S01]  /*34a0*/  UMOV UR5, 0x10 ;  /* 0x0000001000057882 */ /* 0x000fe20000000000 */
[----:B------:R-:W-:Y:S01]  /*34b0*/  HFMA2 R0, -RZ, RZ, 0, 5.9604644775390625e-08 ;  /* 0x00000001ff007431 */ /* 0x000fe200000001ff */
[----:B------:R-:W-:-:S03]  /*34c0*/  MOV R2, 0xffff ;  /* 0x0000ffff00027802 */ /* 0x000fc60000000f00 */
[----:B------:R-:W-:Y:S04]  /*34d0*/  DEPBAR.LE SB1, 0x36 ;  /* 0x00009d800000791a */ /* 0x000fe80000000000 */
[----:B------:R-:W1:Y:S02]  /*34e0*/  UTCATOMSWS.FIND_AND_SET.ALIGN UP0, UR5, UR5 ;  /* 0x00000005000575e3 */ /* 0x000e640008000800 */
[----:B-1----:R-:W-:Y:S01]  /*34f0*/  MOV R3, UR5 ;  /* 0x0000000500037c02 */ /* 0x002fe20008000f00 */
[----:B------:R-:W-:Y:S06]  /*3500*/  BRA.U UP0, `(.L_x_66) ;  /* 0x0000000100187547 */ /* 0x000fec000b800000 */
.L_x_67:
[----:B------:R-:W-:Y:S05]  /*3510*/  NANOSLEEP 0x64 ;  /* 0x000000640000795d */ /* 0x000fea0003800000 */
[----:B------:R-:W-:-:S05]  /*3520*/  UMOV UR5, 0x10 ;  /* 0x0000001000057882 */ /* 0x000fca0000000000 */
[----:B------:R-:W-:Y:S04]  /*3530*/  DEPBAR.LE SB1, 0x36 ;  /* 0x00009d800000791a */ /* 0x000fe80000000000 */
[----:B------:R-:W1:Y:S02]  /*3540*/  UTCATOMSWS.FIND_AND_SET.ALIGN UP0, UR5, UR5 ;  /* 0x00000005000575e3 */ /* 0x000e640008000800 */
[----:B-1----:R-:W-:Y:S01]  /*3550*/  MOV R3, UR5 ;  /* 0x0000000500037c02 */ /* 0x002fe20008000f00 */
[----:B------:R-:W-:Y:S05]  /*3560*/  BRA.U !UP0, `(.L_x_67) ;  /* 0xfffffffd08e87547 */ /* 0x000fea000b83ffff */
.L_x_66:
[-C--:B------:R-:W-:Y:S02]  /*3570*/  SHF.L.U32 R2, R2, R3.reuse, RZ ;  /* 0x0000000302027219 */ /* 0x080fe400000006ff */
[----:B------:R-:W-:Y:S01]  /*3580*/  SHF.L.U32 R0, R0, R3, RZ ;  /* 0x0000000300007219 */ /* 0x000fe200000006ff */
[----:B------:R-:W-:Y:S02]  /*3590*/  IMAD.SHL.U32 R3, R3, 0x20, RZ ;  /* 0x0000002003037824 */ /* 0x000fe400078e00ff */
[----:B------:R1:W-:Y:S04]  /*35a0*/  ATOMS.OR RZ, [UR4+0x14], R2 ;  /* 0x00001402ffff798c */ /* 0x0003e8000b000004 */
[----:B------:R1:W-:Y:S04]  /*35b0*/  ATOMS.OR RZ, [UR4+0x18], R0 ;  /* 0x00001800ffff798c */ /* 0x0003e8000b000004 */
[----:B------:R1:W-:Y:S01]  /*35c0*/  STS [UR37+0x1f0], R3 ;  /* 0x0001f003ff007988 */ /* 0x0003e20008000825 */
[----:B------:R-:W-:Y:S05]  /*35d0*/  BRA `(.L_x_65) ;  /* 0x0000000000107947 */ /* 0x000fea0003800000 */
.L_x_64:
[----:B------:R-:W-:Y:S02]  /*35e0*/  MOV R0, 0xffffffff ;  /* 0xffffffff00007802 */ /* 0x000fe40000000f00 */
[----:B------:R-:W-:-:S03]  /*35f0*/  MOV R2, 0x3620 ;  /* 0x0000362000027802 */ /* 0x000fc60000000f00 */
[----:B------:R1:W-:Y:S04]  /*3600*/  STS [UR37+0x1f0], R0 ;  /* 0x0001f000ff007988 */ /* 0x0003e80008000825 */
[----:B-1-3-5:R-:W-:Y:S05]  /*3610*/  CALL.REL.NOINC `($__internal_1_$__cuda_sm10x_tcgen05_guardrail_trap_phase_invalid_during_alloc) ;  /* 0x0000007800c47944 */ /* 0x02afea0003c00000 */
.L_x_65:
[----:B------:R-:W-:Y:S05]  /*3620*/  WARPSYNC.ALL ;  /* 0x0000000000007948 */ /* 0x000fea0003800000 */
[----:B------:R-:W2:Y:S01]  /*3630*/  S2UR UR9, SR_CgaCtaId ;  /* 0x00000000000979c3 */ /* 0x000ea20000008800 */
[----:B------:R-:W-:Y:S01]  /*3640*/  UMOV UR4, 0x400 ;  /* 0x0000040000047882 */ /* 0x000fe20000000000 */
[----:B------:R-:W-:-:S06]  /*3650*/  NOP ;  /* 0x0000000000007918 */ /* 0x000fcc0000000000 */
[----:B------:R-:W-:Y:S06]  /*3660*/  BAR.ARV 0x6, 0xa0 ;  /* 0x0182800000007b1d */ /* 0x000fec0000002000 */
[----:B------:R-:W4:Y:S01]  /*3670*/  LDCU UR5, c[0x0][0x38c] ;  /* 0x00007180ff0577ac */ /* 0x000f220008000800 */
[----:B------:R-:W-:Y:S01]  /*3680*/  IMAD.MOV.U32 R11, RZ, RZ, 0x1 ;  /* 0x00000001ff0b7424 */ /* 0x000fe200078e00ff */
[----:B------:R-:W-:Y:S01]  /*3690*/  CS2R R8, SRZ ;  /* 0x0000000000087805 */ /* 0x000fe2000001ff00 */
[----:B------:R-:W-:Y:S01]  /*36a0*/  IMAD.MOV.U32 R10, RZ, RZ, RZ ;  /* 0x000000ffff0a7224 */ /* 0x000fe200078e00ff */
[----:B------:R-:W-:Y:S01]  /*36b0*/  UMOV UR11, URZ ;  /* 0x000000ff000b7c82 */ /* 0x000fe20008000000 */
[----:B------:R-:W-:Y:S01]  /*36c0*/  UMOV UR18, URZ ;  /* 0x000000ff00127c82 */ /* 0x000fe20008000000 */
[----:B------:R-:W-:Y:S01]  /*36d0*/  UMOV UR20, 0x0 ;  /* 0x0000000000147882 */ /* 0x000fe20000000000 */
[----:B------:R-:W-:Y:S01]  /*36e0*/  UMOV UR21, 0x8300010 ;  /* 0x0830001000157882 */ /* 0x000fe20000000000 */
[----:B--2---:R-:W-:Y:S01]  /*36f0*/  ULEA UR9, UR9, UR4, 0x18 ;  /* 0x0000000409097291 */ /* 0x004fe2000f8ec0ff */
[----:B------:R-:W2:Y:S03]  /*3700*/  LDCU UR4, c[0x0][0x38c] ;  /* 0x00007180ff0477ac */ /* 0x000ea60008000800 */
[----:B------:R-:W-:-:S02]  /*3710*/  UIADD3 UR10, UPT, UPT, UR9, 0xa400, URZ ;  /* 0x0000a400090a7890 */ /* 0x000fc4000fffe0ff */
[----:B----4-:R-:W-:-:S03]  /*3720*/  UISETP.GE.AND UP3, UPT, UR5, 0x1, UPT ;  /* 0x000000010500788c */ /* 0x010fc6000bf66270 */
[----:B-1----:R-:W1:Y:S01]  /*3730*/  LDS R0, [UR9+0x1f0] ;  /* 0x0001f009ff007984 */ /* 0x002e620008000800 */
[----:B------:R-:W-:-:S04]  /*3740*/  USHF.R.U32.HI UR10, URZ, 0x4, UR10 ;  /* 0x00000004ff0a7899 */ /* 0x000fc8000801160a */
[----:B------:R-:W-:-:S04]  /*3750*/  ULOP3.LUT UR10, UR10, 0x3fff, URZ, 0xc0, !UPT ;  /* 0x00003fff0a0a7892 */ /* 0x000fc8000f8ec0ff */
[----:B------:R-:W-:Y:S02]  /*3760*/  ULOP3.LUT UR10, UR10, 0x10000, URZ, 0xfc, !UPT ;  /* 0x000100000a0a7892 */ /* 0x000fe4000f8efcff */
[----:B--2---:R-:W-:-:S04]  /*3770*/  UIADD3 UR4, UPT, UPT, UR4, 0x1f, URZ ;  /* 0x0000001f04047890 */ /* 0x004fc8000fffe0ff */
[----:B------:R-:W-:-:S04]  /*3780*/  USHF.R.S32.HI UR8, URZ, 0x1f, UR4 ;  /* 0x0000001fff087899 */ /* 0x000fc80008011404 */
[----:B------:R-:W-:Y:S02]  /*3790*/  ULEA.HI UR8, UR8, UR4, URZ, 0x5 ;  /* 0x0000000408087291 */ /* 0x000fe4000f8f28ff */
[----:B------:R-:W-:Y:S02]  /*37a0*/  UIADD3 UR4, UPT, UPT, UR9, 0x1c400, URZ ;  /* 0x0001c40009047890 */ /* 0x000fe4000fffe0ff */
[----:B------:R-:W-:Y:S02]  /*37b0*/  USHF.R.S32.HI UR8, URZ, 0x5, UR8 ;  /* 0x00000005ff087899 */ /* 0x000fe40008011408 */
[----:B------:R-:W-:Y:S02]  /*37c0*/  USHF.R.U32.HI UR4, URZ, 0x4, UR4 ;  /* 0x00000004ff047899 */ /* 0x000fe40008011604 */
[----:B------:R-:W-:Y:S02]  /*37d0*/  UISETP.LT.AND UP0, UPT, UR8, 0x1, UPT ;  /* 0x000000010800788c */ /* 0x000fe4000bf01270 */
[----:B------:R-:W-:-:S02]  /*37e0*/  ULOP3.LUT UR4, UR4, 0x3fff, URZ, 0xc0, !UPT ;  /* 0x00003fff04047892 */ /* 0x000fc4000f8ec0ff */
[----:B------:R-:W-:Y:S02]  /*37f0*/  USEL UR15, UR8, 0x1, !UP0 ;  /* 0x00000001080f7887 */ /* 0x000fe4000c000000 */
[----:B------:R-:W-:Y:S02]  /*3800*/  ULOP3.LUT UR4, UR4, 0x10000, URZ, 0xfc, !UPT ;  /* 0x0001000004047892 */ /* 0x000fe4000f8efcff */
[----:B------:R-:W-:Y:S01]  /*3810*/  UIADD3 UR15, UPT, UPT, -UR15, URZ, URZ ;  /* 0x000000ff0f0f7290 */ /* 0x000fe2000fffe1ff */
[----:B-1----:R-:W-:-:S15]  /*3820*/  R2UR UR12, R0 ;  /* 0x00000000000c72ca */ /* 0x002fde00000e0000 */
.L_x_74:
[----:B------:R-:W-:Y:S02]  /*3830*/  LEA R0, R10, UR9, 0x3 ;  /* 0x000000090a007c11 */ /* 0x000fe4000f8e18ff */
[----:B------:R-:W-:Y:S02]  /*3840*/  SHF.L.U32 R5, R9, 0x1f, RZ ;  /* 0x0000001f09057819 */ /* 0x000fe400000006ff */
[----:B------:R-:W-:Y:S01]  /*3850*/  PLOP3.LUT P0, PT, PT, PT, UP3, 0x80, 0x8 ;  /* 0x000000000008781c */ /* 0x000fe20003f0f038 */
[----:B------:R-:W-:Y:S01]  /*3860*/  VIADD R3, R0, 0x170 ;  /* 0x0000017000037836 */ /* 0x000fe20000000000 */
[----:B-1----:R-:W1:Y:S02]  /*3870*/  SYNCS.PHASECHK.TRANS64.TRYWAIT P1, [R0+URZ+0x160], R5 ;  /* 0x00016005000075a7 */ /* 0x002e6400080211ff */
[----:B-1--4-:R-:W-:Y:S09]  /*3880*/  @!P1 BRA `(.L_x_68) ;  /* 0x0000007000a09947 */ /* 0x012ff20003800000 */
.L_x_176:
[----:B------:R-:W-:Y:S01]  /*3890*/  LEA R4, R10, UR9, 0x4 ;  /* 0x000000090a047c11 */ /* 0x000fe2000f8e20ff */
[----:B------:R-:W-:Y:S01]  /*38a0*/  @UP3 ULEA UR5, UR18, UR9, 0x3 ;  /* 0x0000000912053291 */ /* 0x000fe2000f8e18ff */
[----:B------:R-:W-:Y:S01]  /*38b0*/  PLOP3.LUT P2, PT, PT, PT, PT, 0x80, 0x8 ;  /* 0x000000000008781c */ /* 0x000fe20003f4f070 */
[----:B------:R-:W-:Y:S01]  /*38c0*/  ULEA UR14, UR11, UR9, 0x3 ;  /* 0x000000090b0e7291 */ /* 0x000fe2000f8e18ff */
[----:B------:R-:W-:Y:S02]  /*38d0*/  PRMT R3, RZ, 0x654, R3 ;  /* 0x00000654ff037816 */ /* 0x000fe40000000003 */
[----:B-1----:R-:W1:Y:S01]  /*38e0*/  LDS.128 R4, [R4+0x1d0] ;  /* 0x0001d00004047984 */ /* 0x002e620000000c00 */
[----:B------:R-:W-:Y:S02]  /*38f0*/  @P0 SHF.L.U32 R2, R8, 0x1f, RZ ;  /* 0x0000001f08020819 */ /* 0x000fe400000006ff */
[----:B------:R-:W-:Y:S01]  /*3900*/  SHF.L.U32 R0, R11, 0x1f, RZ ;  /* 0x0000001f0b007819 */ /* 0x000fe200000006ff */
[----:B------:R-:W-:Y:S01]  /*3910*/  @!PT LDS RZ, [RZ] ;  /* 0x00000000fffff984 */ /* 0x000fe20000000800 */
[----:B------:R-:W-:Y:S01]  /*3920*/  @!PT LDS RZ, [RZ] ;  /* 0x00000000fffff984 */ /* 0x000fe20000000800 */
[----:B------:R-:W-:Y:S01]  /*3930*/  @!PT LDS RZ, [RZ] ;  /* 0x00000000fffff984 */ /* 0x000fe20000000800 */
[----:B------:R-:W-:Y:S01]  /*3940*/  @!PT LDS RZ, [RZ] ;  /* 0x00000000fffff984 */ /* 0x000fe20000000800 */
[----:B------:R2:W-:Y:S06]  /*3950*/  MEMBAR.ALL.CTA ;  /* 0x0000000000007992 */ /* 0x0005ec0000008000 */
[----:B--2---:R-:W2:Y:S02]  /*3960*/  FENCE.VIEW.ASYNC.S ;  /* 0x00000000000073c6 */ /* 0x004ea40000000000 */
[----:B--2---:R2:W-:Y:S01]  /*3970*/  SYNCS.ARRIVE.TRANS64.RED.A1T0 RZ, [R3+URZ], RZ ;  /* 0x000000ff03ff79a7 */ /* 0x0045e200081004ff */
[----:B------:R2:W4:Y:S01]  /*3980*/  @P0 SYNCS.PHASECHK.TRANS64.TRYWAIT P2, [UR5], R2 ;  /* 0x00000002ff0005a7 */ /* 0x0005220008041105 */
[----:B-1----:R-:W-:Y:S01]  /*3990*/  LOP3.LUT P1, RZ, R6, 0x1, RZ, 0xc0, !PT ;  /* 0x0000000106ff7812 */ /* 0x002fe2000782c0ff */
[----:B------:R-:W1:Y:S02]  /*39a0*/  SYNCS.PHASECHK.TRANS64.TRYWAIT P0, [UR14+0x190], R0 ;  /* 0x00019000ff0075a7 */ /* 0x000e64000800110e */
[----:B-12-4-:R-:W-:Y:S10]  /*39b0*/  @!P0 BRA `(.L_x_69) ;  /* 0x0000007000688947 */ /* 0x016ff40003800000 */
.L_x_178:
[----:B------:R-:W-:Y:S01]  /*39c0*/  IADD3 R10, PT, PT, R10, 0x1, RZ ;  /* 0x000000010a0a7810 */ /* 0x000fe20007ffe0ff */
[----:B------:R-:W-:Y:S06]  /*39d0*/  BRA.U !UP3, `(.L_x_70) ;  /* 0x000000010b887547 */ /* 0x000fec000b800000 */
[----:B------:R-:W-:Y:S02]  /*39e0*/  UIMAD UR13, UR11, 0xc0, UR12 ;  /* 0x000000c00b0d78a4 */ /* 0x000fe4000f8e020c */
[----:B------:R-:W-:Y:S01]  /*39f0*/  UPLOP3.LUT UP4, UPT, UPT, UPT, UPT, 0x40, 0x4 ;  /* 0x000000000004789c */ /* 0x000fe20003f8e870 */
[----:B------:R-:W-:Y:S01]  /*3a00*/  UMOV UR17, UR15 ;  /* 0x0000000f00117c82 */ /* 0x000fe20008000000 */
[----:B------:R-:W-:Y:S01]  /*3a10*/  UMOV UR16, UR8 ;  /* 0x0000000800107c82 */ /* 0x000fe20008000000 */
[----:B------:R-:W-:-:S08]  /*3a20*/  UMOV UR5, UR18 ;  /* 0x0000001200057c82 */ /* 0x000fd00008000000 */
.L_x_73:
[----:B------:R-:W-:Y:S02]  /*3a30*/  UIADD3 UR17, UPT, UPT, UR17, 0x1, URZ ;  /* 0x0000000111117890 */ /* 0x000fe4000fffe0ff */
[----:B--2---:R-:W-:Y:S02]  /*3a40*/  ULEA UR7, UR5, UR9, 0x3 ;  /* 0x0000000905077291 */ /* 0x004fe4000f8e18ff */
[----:B------:R-:W-:Y:S01]  /*3a50*/  UISETP.NE.AND UP0, UPT, UR17, URZ, UPT ;  /* 0x000000ff1100728c */ /* 0x000fe2000bf05270 */
[----:B----4-:R-:W-:Y:S10]  /*3a60*/  @P2 BRA `(.L_x_71) ;  /* 0x00000000000c2947 */ /* 0x010ff40003800000 */
[----:B-1----:R-:W-:Y:S04]  /*3a70*/  SHF.L.U32 R3, R8, 0x1f, RZ ;  /* 0x0000001f08037819 */ /* 0x002fe800000006ff */
[----:B------:R-:W1:Y:S02]  /*3a80*/  SYNCS.PHASECHK.TRANS64.TRYWAIT P0, [UR7], R3 ;  /* 0x00000003ff0075a7 */ /* 0x000e640008001107 */
[----:B-1----:R-:W-:Y:S05]  /*3a90*/  @!P0 BRA `(.L_x_72) ;  /* 0x0000007000488947 */ /* 0x002fea0003800000 */
.L_x_71:
[----:B------:R-:W-:Y:S01]  /*3aa0*/  UISETP.NE.AND UP1, UPT, UR16, 0x1, UPT ;  /* 0x000000011000788c */ /* 0x000fe2000bf25270 */
[----:B------:R-:W-:Y:S01]  /*3ab0*/  PLOP3.LUT P2, PT, PT, PT, PT, 0x80, 0x8 ;  /* 0x000000000008781c */ /* 0x000fe20003f4f070 */
[----:B------:R-:W-:Y:S02]  /*3ac0*/  UIADD3 UR18, UPT, UPT, UR5, 0x1, URZ ;  /* 0x0000000105127890 */ /* 0x000fe4000fffe0ff */
[----:B------:R-:W-:Y:S02]  /*3ad0*/  UIMAD UR6, UR5, 0x180, UR4 ;  /* 0x00000180050678a4 */ /* 0x000fe4000f8e0204 */
[----:B------:R-:W-:Y:S01]  /*3ae0*/  UISETP.NE.AND UP2, UPT, UR18, 0x12, UPT ;  /* 0x000000121200788c */ /* 0x000fe2000bf45270 */
[----:B------:R-:W-:Y:S01]  /*3af0*/  PLOP3.LUT P0, PT, PT, PT, UP1, 0x80, 0x8 ;  /* 0x000000000008781c */ /* 0x000fe20003f0f018 */
[----:B------:R-:W-:Y:S02]  /*3b00*/  UIADD3 UR16, UPT, UPT, UR16, -0x1, URZ ;  /* 0xffffffff10107890 */ /* 0x000fe4000fffe0ff */
[----:B------:R-:W-:Y:S02]  /*3b10*/  USEL UR22, URZ, 0x1, UP2 ;  /* 0x00000001ff167887 */ /* 0x000fe40009000000 */
[----:B------:R-:W-:Y:S01]  /*3b20*/  USEL UR18, UR18, URZ, UP2 ;  /* 0x000000ff12127287 */ /* 0x000fe20009000000 */
[----:B------:R-:W-:Y:S03]  /*3b30*/  UMOV UR23, 0xc0004010 ;  /* 0xc000401000177882 */ /* 0x000fe60000000000 */
[----:B------:R-:W-:Y:S01]  /*3b40*/  @UP1 ULEA UR19, UR18, UR9, 0x3 ;  /* 0x0000000912131291 */ /* 0x000fe2000f8e18ff */
[----:B------:R-:W-:Y:S01]  /*3b50*/  LOP3.LUT R8, R8, UR22, RZ, 0x3c, !PT ;  /* 0x0000001608087c12 */ /* 0x000fe2000f8e3cff */
[----:B------:R-:W-:Y:S03]  /*3b60*/  ULEA UR22, UR5, UR10, 0x8 ;  /* 0x0000000a05167291 */ /* 0x000fe6000f8e40ff */
[----:B-1----:R-:W-:Y:S01]  /*3b70*/  @P0 SHF.L.U32 R0, R8, 0x1f, RZ ;  /* 0x0000001f08000819 */ /* 0x002fe200000006ff */
[----:B------:R-:W-:Y:S03]  /*3b80*/  UMOV UR5, UR18 ;  /* 0x0000001200057c82 */ /* 0x000fe60008000000 */
[----:B------:R2:W4:Y:S01]  /*3b90*/  @P0 SYNCS.PHASECHK.TRANS64.TRYWAIT P2, [UR19], R0 ;  /* 0x00000000ff0005a7 */ /* 0x0005220008041113 */
[----:B------:R-:W-:Y:S03]  /*3ba0*/  UIADD3 UR19, UPT, UPT, UR7, 0x90, URZ ;  /* 0x0000009007137890 */ /* 0x000fe6000fffe0ff */
[----:B------:R-:W-:Y:S02]  /*3bb0*/  UMOV UR7, 0xc0004010 ;  /* 0xc000401000077882 */ /* 0x000fe40000000000 */
[----:B------:R2:W-:Y:S01]  /*3bc0*/  UTCQMMA gdesc[UR22], gdesc[UR6], tmem[UR13], tmem[UR20], idesc[UR21], UP4 ;  /* 0x00ff1406160075ea */ /* 0x0005e2000a00030d */
[----:B------:R-:W-:Y:S03]  /*3bd0*/  UPLOP3.LUT UP4, UPT, UPT, UPT, UPT, 0x80, 0x8 ;  /* 0x000000000008789c */ /* 0x000fe60003f8f070 */
[----:B------:R2:W-:Y:S01]  /*3be0*/  UTCBAR [UR19], URZ ;  /* 0x000000ff130073e9 */ /* 0x0005e200080000ff */
[----:B------:R-:W-:Y:S07]  /*3bf0*/  BRA.U UP0, `(.L_x_73) ;  /* 0xfffffffd008c7547 */ /* 0x000fee000b83ffff */
.L_x_70:
[----:B------:R-:W-:Y:S01]  /*3c00*/  UIADD3 UR11, UPT, UPT, UR11, 0x1, URZ ;  /* 0x000000010b0b7890 */ /* 0x000fe2000fffe0ff */
[C---:B------:R-:W-:Y:S01]  /*3c10*/  ISETP.NE.AND P0, PT, R10.reuse, 0x2, PT ;  /* 0x000000020a00780c */ /* 0x040fe20003f05270 */
[----:B------:R-:W-:Y:S02]  /*3c20*/  UIADD3 UR14, UPT, UPT, UR14, 0x180, URZ ;  /* 0x000001800e0e7890 */ /* 0x000fe4000fffe0ff */
[----:B------:R-:W-:Y:S01]  /*3c30*/  UISETP.NE.AND UP0, UPT, UR11, 0x2, UPT ;  /* 0x000000020b00788c */ /* 0x000fe2000bf05270 */
[----:B-12---:R-:W-:Y:S02]  /*3c40*/  SEL R0, RZ, 0x1, P0 ;  /* 0x00000001ff007807 */ /* 0x006fe40000000000 */
[----:B------:R-:W-:Y:S01]  /*3c50*/  SEL R10, R10, RZ, P0 ;  /* 0x000000ff0a0a7207 */ /* 0x000fe20000000000 */
[----:B------:R-:W-:Y:S01]  /*3c60*/  USEL UR5, URZ, 0x1, UP0 ;  /* 0x00000001ff057887 */ /* 0x000fe20008000000 */
[----:B------:R-:W-:Y:S01]  /*3c70*/  LOP3.LUT R9, R9, R0, RZ, 0x3c, !PT ;  /* 0x0000000009097212 */ /* 0x000fe200078e3cff */
[----:B------:R-:W-:Y:S01]  /*3c80*/  USEL UR11, UR11, URZ, UP0 ;  /* 0x000000ff0b0b7287 */ /* 0x000fe20008000000 */
[----:B------:R1:W-:Y:S03]  /*3c90*/  UTCBAR [UR14], URZ ;  /* 0x000000ff0e0073e9 */ /* 0x0003e600080000ff */
[----:B------:R-:W-:Y:S01]  /*3ca0*/  LOP3.LUT R11, R11, UR5, RZ, 0x3c, !PT ;  /* 0x000000050b0b7c12 */ /* 0x000fe2000f8e3cff */
[----:B------:R-:W-:Y:S07]  /*3cb0*/  @P1 BRA `(.L_x_74) ;  /* 0xfffffff800dc1947 */ /* 0x000fee000383ffff */
[----:B------:R-:W2:Y:S01]  /*3cc0*/  S2UR UR4, SR_CgaCtaId ;  /* 0x00000000000479c3 */ /* 0x000ea20000008800 */
[----:B------:R-:W-:Y:S01]  /*3cd0*/  ELECT P0, URZ, PT ;  /* 0x0000000000ff782f */ /* 0x000fe20003800000 */
[----:B------:R-:W-:Y:S01]  /*3ce0*/  IMAD.MOV.U32 R0, RZ, RZ, 0x1 ;  /* 0x00000001ff007424 */ /* 0x000fe200078e00ff */
[----:B------:R-:W-:Y:S01]  /*3cf0*/  UIADD3 UR9, UPT, UPT, UR9, 0x190, URZ ;  /* 0x0000019009097890 */ /* 0x000fe2000fffe0ff */
[----:B------:R-:W-:Y:S01]  /*3d00*/  SHF.L.U32 R3, R11, 0x1f, RZ ;  /* 0x0000001f0b037819 */ /* 0x000fe200000006ff */
[----:B------:R-:W-:-:S03]  /*3d10*/  UMOV UR5, 0x40 ;  /* 0x0000004000057882 */ /* 0x000fc60000000000 */
[----:B------:R-:W-:Y:S01]  /*3d20*/  UVIRTCOUNT.DEALLOC.SMPOOL 0x80 ;  /* 0x000000800000784c */ /* 0x000fe20000000000 */
[----:B--2---:R-:W-:Y:S02]  /*3d30*/  ULEA UR4, UR4, UR5, 0x18 ;  /* 0x0000000504047291 */ /* 0x004fe4000f8ec0ff */
[----:B------:R-:W-:-:S07]  /*3d40*/  ULEA UR5, UR11, UR9, 0x3 ;  /* 0x000000090b057291 */ /* 0x000fce000f8e18ff */
[----:B------:R2:W-:Y:S02]  /*3d50*/  @P0 STS.U8 [UR4+0x1c], R0 ;  /* 0x00001c00ff000988 */ /* 0x0005e40008000004 */
[----:B------:R-:W3:Y:S02]  /*3d60*/  SYNCS.PHASECHK.TRANS64.TRYWAIT P0, [UR5], R3 ;  /* 0x00000003ff0075a7 */ /* 0x000ee40008001105 */
[----:B--23--:R-:W-:Y:S05]  /*3d70*/  @!P0 BRA `(.L_x_75) ;  /* 0x0000006c00a88947 */ /* 0x00cfea0003800000 */
.L_x_181:
[----:B------:R-:W-:-:S04]  /*3d80*/  UIADD3 UR6, UPT, UPT, UR11, 0x1, URZ ;  /* 0x000000010b067890 */ /* 0x000fc8000fffe0ff */
[----:B------:R-:W-:-:S04]  /*3d90*/  UISETP.NE.AND UP0, UPT, UR6, 0x2, UPT ;  /* 0x000000020600788c */ /* 0x000fc8000bf05270 */
[----:B------:R-:W-:Y:S02]  /*3da0*/  USEL UR5, URZ, 0x1, UP0 ;  /* 0x00000001ff057887 */ /* 0x000fe40008000000 */
[----:B------:R-:W-:-:S04]  /*3db0*/  USEL UR6, UR6, URZ, UP0 ;  /* 0x000000ff06067287 */ /* 0x000fc80008000000 */
[----:B------:R-:W-:Y:S01]  /*3dc0*/  ULEA UR6, UR6, UR9, 0x3 ;  /* 0x0000000906067291 */ /* 0x000fe2000f8e18ff */
[----:B--2---:R-:W-:-:S04]  /*3dd0*/  LOP3.LUT R3, R11, UR5, RZ, 0x3c, !PT ;  /* 0x000000050b037c12 */ /* 0x004fc8000f8e3cff */
[----:B------:R-:W-:-:S04]  /*3de0*/  SHF.L.U32 R3, R3, 0x1f, RZ ;  /* 0x0000001f03037819 */ /* 0x000fc800000006ff */
[----:B------:R-:W2:Y:S02]  /*3df0*/  SYNCS.PHASECHK.TRANS64.TRYWAIT P0, [UR6], R3 ;  /* 0x00000003ff0075a7 */ /* 0x000ea40008001106 */
[----:B--2---:R-:W-:Y:S05]  /*3e00*/  @!P0 BRA `(.L_x_76) ;  /* 0x0000006c009c8947 */ /* 0x004fea0003800000 */
.L_x_183:
[----:B------:R-:W-:Y:S01]  /*3e10*/  NOP ;  /* 0x0000000000007918 */ /* 0x000fe20000000000 */
[----:B--2---:R-:W2:Y:S01]  /*3e20*/  LDS R0, [UR4+0x14] ;  /* 0x00001404ff007984 */ /* 0x004ea20008000800 */
[----:B------:R-:W-:Y:S01]  /*3e30*/  ULOP3.LUT UR6, UR12, 0xffff, URZ, 0xc0, !UPT ;  /* 0x0000ffff0c067892 */ /* 0x000fe2000f8ec0ff */
[----:B------:R-:W-:Y:S01]  /*3e40*/  UMOV UR8, 0xffff ;  /* 0x0000ffff00087882 */ /* 0x000fe20000000000 */
[----:B------:R-:W-:Y:S02]  /*3e50*/  UMOV UR5, 0x1 ;  /* 0x0000000100057882 */ /* 0x000fe40000000000 */
[----:B------:R-:W-:-:S04]  /*3e60*/  USHF.R.U32.HI UR6, URZ, 0x5, UR6 ;  /* 0x00000005ff067899 */ /* 0x000fc80008011606 */
[----:B------:R-:W-:Y:S02]  /*3e70*/  USHF.L.U32 UR8, UR8, UR6, URZ ;  /* 0x0000000608087299 */ /* 0x000fe400080006ff */
[----:B------:R-:W-:-:S04]  /*3e80*/  USHF.L.U32 UR5, UR5, UR6, URZ ;  /* 0x0000000605057299 */ /* 0x000fc800080006ff */
[----:B--2---:R-:W-:-:S04]  /*3e90*/  LOP3.LUT R0, R0, UR8, RZ, 0xc0, !PT ;  /* 0x0000000800007c12 */ /* 0x004fc8000f8ec0ff */
[----:B------:R-:W-:-:S13]  /*3ea0*/  ISETP.NE.AND P0, PT, R0, UR8, PT ;  /* 0x0000000800007c0c */ /* 0x000fda000bf05270 */
[----:B------:R-:W-:Y:S05]  /*3eb0*/  @P0 BRA `(.L_x_77) ;  /* 0x0000000000580947 */ /* 0x000fea0003800000 */
[----:B------:R-:W2:Y:S02]  /*3ec0*/  LDS R0, [UR4+0x18] ;  /* 0x00001804ff007984 */ /* 0x000ea40008000800 */
[----:B--2---:R-:W-:-:S04]  /*3ed0*/  LOP3.LUT R0, R0, UR5, RZ, 0xc0, !PT ;  /* 0x0000000500007c12 */ /* 0x004fc8000f8ec0ff */
[----:B------:R-:W-:-:S13]  /*3ee0*/  ISETP.NE.AND P0, PT, R0, UR5, PT ;  /* 0x0000000500007c0c */ /* 0x000fda000bf05270 */
[----:B------:R-:W-:Y:S05]  /*3ef0*/  @P0 BRA `(.L_x_78) ;  /* 0x00000000003c0947 */ /* 0x000fea0003800000 */
[----:B------:R-:W2:Y:S01]  /*3f00*/  S2R R2, SR_LANEID ;  /* 0x0000000000027919 */ /* 0x000ea20000000000 */
[----:B------:R-:W-:Y:S01]  /*3f10*/  ULOP3.LUT UR8, URZ, UR8, URZ, 0x33, !UPT ;  /* 0x00000008ff087292 */ /* 0x000fe2000f8e33ff */
[----:B------:R-:W-:Y:S01]  /*3f20*/  LOP3.LUT R4, RZ, UR5, RZ, 0x33, !PT ;  /* 0x00000005ff047c12 */ /* 0x000fe2000f8e33ff */
[----:B------:R-:W-:Y:S02]  /*3f30*/  VOTEU.ANY UR7, UPT, PT ;  /* 0x0000000000077886 */ /* 0x000fe400038e0100 */
[----:B------:R-:W-:Y:S01]  /*3f40*/  UFLO.U32 UR7, UR7 ;  /* 0x00000007000772bd */ /* 0x000fe200080e0000 */
[----:B------:R-:W3:Y:S01]  /*3f50*/  REDUX UR5, R4 ;  /* 0x00000000040573c4 */ /* 0x000ee20000000000 */
[----:B------:R-:W-:-:S06]  /*3f60*/  IMAD.U32 R0, RZ, RZ, UR8 ;  /* 0x00000008ff007e24 */ /* 0x000fcc000f8e00ff */
[----:B------:R1:W-:Y:S01]  /*3f70*/  UTCATOMSWS.AND URZ, UR8 ;  /* 0x0000000800ff79e3 */ /* 0x0003e20008000000 */
[----:B------:R-:W4:Y:S01]  /*3f80*/  REDUX UR6, R0 ;  /* 0x00000000000673c4 */ /* 0x000f220000000000 */
[----:B--2---:R-:W-:Y:S01]  /*3f90*/  ISETP.EQ.U32.AND P0, PT, R2, UR7, PT ;  /* 0x0000000702007c0c */ /* 0x004fe2000bf02070 */
[----:B---3--:R-:W-:Y:S01]  /*3fa0*/  IMAD.U32 R2, RZ, RZ, UR5 ;  /* 0x00000005ff027e24 */ /* 0x008fe2000f8e00ff */
[----:B----4-:R-:W-:-:S11]  /*3fb0*/  MOV R3, UR6 ;  /* 0x0000000600037c02 */ /* 0x010fd60008000f00 */
[----:B------:R1:W-:Y:S04]  /*3fc0*/  @P0 ATOMS.AND RZ, [UR4+0x14], R3 ;  /* 0x00001403ffff098c */ /* 0x0003e8000a800004 */
[----:B------:R1:W-:Y:S01]  /*3fd0*/  @P0 ATOMS.AND RZ, [UR4+0x18], R2 ;  /* 0x00001802ffff098c */ /* 0x0003e2000a800004 */
[----:B------:R-:W-:Y:S05]  /*3fe0*/  BRA `(.L_x_79) ;  /* 0x0000000000147947 */ /* 0x000fea0003800000 */
.L_x_78:
[----:B------:R-:W-:Y:S02]  /*3ff0*/  MOV R2, 0x4010 ;  /* 0x0000401000027802 */ /* 0x000fe40000000f00 */
[----:B-1--45:R-:W-:Y:S05]  /*4000*/  CALL.REL.NOINC `($__internal_0_$__cuda_sm10x_tcgen05_guardrail_trap_col_being_dealloced_not_returned_by_alloc) ;  /* 0x00000070003c7944 */ /* 0x032fea0003c00000 */
[----:B------:R-:W-:Y:S05]  /*4010*/  BRA `(.L_x_79) ;  /* 0x0000000000087947 */ /* 0x000fea0003800000 */
.L_x_77:
[----:B------:R-:W-:Y:S02]  /*4020*/  MOV R2, 0x4040 ;  /* 0x0000404000027802 */ /* 0x000fe40000000f00 */
[----:B-1--45:R-:W-:Y:S05]  /*4030*/  CALL.REL.NOINC `($__internal_2_$__cuda_sm10x_tcgen05_guardrail_trap_unallocated_columns_being_dealloced) ;  /* 0x0000007000487944 */ /* 0x032fea0003c00000 */
.L_x_79:
[----:B------:R-:W-:Y:S01]  /*4040*/  NOP ;  /* 0x0000000000007918 */ /* 0x000fe20000000000 */
[----:B-1----:R-:W-:Y:S05]  /*4050*/  EXIT ;  /* 0x000000000000794d */ /* 0x002fea0003800000 */
.L_x_63:
[----:B------:R-:W-:-:S09]  /*4060*/  UISETP.NE.OR UP2, UPT, UR8, 0x3, !UP2 ;  /* 0x000000030800788c */ /* 0x000fd2000d745670 */
[----:B------:R-:W-:Y:S05]  /*4070*/  BRA.U UP2, `(.L_x_80) ;  /* 0x0000000d02ac7547 */ /* 0x000fea000b800000 */
[----:B------:R-:W1:Y:S01]  /*4080*/  LDC R0, c[0x0][0xb30] ;  /* 0x0002cc00ff007b82 */ /* 0x000e620000000800 */
[----:B------:R-:W2:Y:S01]  /*4090*/  LDCU.64 UR8, c[0x0][0x888] ;  /* 0x00011100ff0877ac */ /* 0x000ea20008000a00 */
[----:B------:R-:W-:Y:S02]  /*40a0*/  HFMA2 R29, -RZ, RZ, 0, 0 ;  /* 0x00000000ff1d7431 */ /* 0x000fe400000001ff */
[----:B------:R-:W-:Y:S01]  /*40b0*/  IMAD.MOV.U32 R31, RZ, RZ, 0x1 ;  /* 0x00000001ff1f7424 */ /* 0x000fe200078e00ff */
[----:B------:R-:W-:Y:S01]  /*40c0*/  MOV R23, 0x2000 ;  /* 0x0000200000177802 */ /* 0x000fe20000000f00 */
[----:B------:R-:W4:Y:S01]  /*40d0*/  LDCU.64 UR4, c[0x0][0x890] ;  /* 0x00011200ff0477ac */ /* 0x000f220008000a00 */
[----:B------:R-:W-:Y:S01]  /*40e0*/  IMAD.MOV.U32 R30, RZ, RZ, RZ ;  /* 0x000000ffff1e7224 */ /* 0x000fe200078e00ff */
[----:B------:R-:W3:Y:S01]  /*40f0*/  LDC R19, c[0x0][0x370] ;  /* 0x0000dc00ff137b82 */ /* 0x000ee20000000800 */
[----:B------:R-:W-:Y:S01]  /*4100*/  UMOV UR7, 0x400 ;  /* 0x0000040000077882 */ /* 0x000fe20000000000 */
[----:B------:R-:W-:-:S02]  /*4110*/  UPLOP3.LUT UP1, UPT, UPT, UPT, UPT, 0x40, 0x4 ;  /* 0x000000000004789c */ /* 0x000fc40003f2e870 */
[----:B------:R-:W-:-:S04]  /*4120*/  ULEA UR7, UR37, UR7, 0x18 ;  /* 0x0000000725077291 */ /* 0x000fc8000f8ec0ff */
[----:B------:R-:W3:Y:S01]  /*4130*/  LDC R2, c[0x0][0xb0c] ;  /* 0x0002c300ff027b82 */ /* 0x000ee20000000800 */
[----:B------:R-:W-:Y:S02]  /*4140*/  UIADD3 UR13, UPT, UPT, UR7, 0x130, URZ ;  /* 0x00000130070d7890 */ /* 0x000fe4000fffe0ff */
[----:B--2---:R-:W-:Y:S02]  /*4150*/  UISETP.NE.U32.AND UP2, UPT, UR8, URZ, UPT ;  /* 0x000000ff0800728c */ /* 0x004fe4000bf45070 */
[----:B------:R-:W-:Y:S02]  /*4160*/  UIADD3 UR25, UPT, UPT, UR7, 0x120, URZ ;  /* 0x0000012007197890 */ /* 0x000fe4000fffe0ff */
[----:B----4-:R-:W-:Y:S01]  /*4170*/  UISETP.NE.U32.AND UP3, UPT, UR4, URZ, UPT ;  /* 0x000000ff0400728c */ /* 0x010fe2000bf65070 */
[----:B------:R-:W2:Y:S01]  /*4180*/  LDC R18, c[0x0][0xb20] ;  /* 0x0002c800ff127b82 */ /* 0x000ea20000000800 */
[----:B-1----:R-:W-:Y:S01]  /*4190*/  ISETP.NE.AND P1, PT, R0, 0x1, PT ;  /* 0x000000010000780c */ /* 0x002fe20003f25270 */
[----:B------:R-:W-:-:S02]  /*41a0*/  UISETP.NE.AND.EX UP2, UPT, UR9, URZ, UPT, UP2 ;  /* 0x000000ff0900728c */ /* 0x000fc4000bf45320 */
[----:B------:R-:W-:Y:S02]  /*41b0*/  UIADD3 UR17, UPT, UPT, UR7, 0x128, URZ ;  /* 0x0000012807117890 */ /* 0x000fe4000fffe0ff */
[----:B------:R-:W-:Y:S02]  /*41c0*/  UPRMT UR13, UR37, 0x654, UR13 ;  /* 0x00000654250d7896 */ /* 0x000fe4000800000d */
[----:B------:R-:W1:Y:S01]  /*41d0*/  LDC.64 R32, c[0x0][0x348] ;  /* 0x0000d200ff207b82 */ /* 0x000e620000000a00 */
[----:B------:R-:W-:-:S07]  /*41e0*/  UISETP.NE.AND.EX UP3, UPT, UR5, URZ, UPT, UP3 ;  /* 0x000000ff0500728c */ /* 0x000fce000bf65330 */
[----:B------:R-:W4:Y:S08]  /*41f0*/  LDC.64 R16, c[0x0][0xb10] ;  /* 0x0002c400ff107b82 */ /* 0x000f300000000a00 */
[----:B------:R-:W1:Y:S08]  /*4200*/  LDC.64 R6, c[0x0][0xb18] ;  /* 0x0002c600ff067b82 */ /* 0x000e700000000a00 */
[----:B------:R-:W1:Y:S08]  /*4210*/  LDC.64 R4, c[0x0][0xb28] ;  /* 0x0002ca00ff047b82 */ /* 0x000e700000000a00 */
[----:B--23--:R-:W1:Y:S02]  /*4220*/  LDC R22, c[0x0][0x374] ;  /* 0x0000dd00ff167b82 */ /* 0x00ce640000000800 */
.L_x_90:
[C---:B------:R-:W-:Y:S02]  /*4230*/  LEA R0, R30.reuse, UR7, 0x3 ;  /* 0x000000071e007c11 */ /* 0x040fe4000f8e18ff */
[----:B------:R-:W-:Y:S02]  /*4240*/  SHF.L.U32 R3, R29, 0x1f, RZ ;  /* 0x0000001f1d037819 */ /* 0x000fe400000006ff */
[----:B------:R-:W-:Y:S02]  /*4250*/  LEA R24, R30, UR7, 0x4 ;  /* 0x000000071e187c11 */ /* 0x000fe4000f8e20ff */
[----:B--2---:R-:W2:Y:S02]  /*4260*/  SYNCS.PHASECHK.TRANS64.TRYWAIT P0, [R0+URZ+0x160], R3 ;  /* 0x00016003000075a7 */ /* 0x004ea400080011ff */
[----:B--2---:R-:W-:Y:S05]  /*4270*/  @!P0 BRA `(.L_x_81) ;  /* 0x0000006800988947 */ /* 0x004fea0003800000 */
.L_x_184:
[----:B------:R-:W-:Y:S01]  /*4280*/  ISETP.GE.AND P0, PT, R72, 0x1, PT ;  /* 0x000000014800780c */ /* 0x000fe20003f06270 */
[----:B------:R-:W3:Y:S01]  /*4290*/  LDS.128 R24, [R24+0x1d0] ;  /* 0x0001d00018187984 */ /* 0x000ee20000000c00 */
[----:B--2---:R-:W-:Y:S01]  /*42a0*/  VIADD R0, R0, 0x170 ;  /* 0x0000017000007836 */ /* 0x004fe20000000000 */
[----:B------:R-:W-:Y:S01]  /*42b0*/  @!PT LDS RZ, [RZ] ;  /* 0x00000000fffff984 */ /* 0x000fe20000000800 */
[----:B------:R-:W-:Y:S01]  /*42c0*/  @!PT LDS RZ, [RZ] ;  /* 0x00000000fffff984 */ /* 0x000fe20000000800 */
[----:B------:R-:W-:Y:S01]  /*42d0*/  @!PT LDS RZ, [RZ] ;  /* 0x00000000fffff984 */ /* 0x000fe20000000800 */
[----:B------:R-:W-:Y:S01]  /*42e0*/  @!PT LDS RZ, [RZ] ;  /* 0x00000000fffff984 */ /* 0x000fe20000000800 */
[----:B------:R2:W-:Y:S06]  /*42f0*/  MEMBAR.ALL.CTA ;  /* 0x0000000000007992 */ /* 0x0005ec0000008000 */
[----:B--2---:R-:W2:Y:S01]  /*4300*/  FENCE.VIEW.ASYNC.S ;  /* 0x00000000000073c6 */ /* 0x004ea20000000000 */
[----:B------:R-:W-:Y:S04]  /*4310*/  PRMT R0, RZ, 0x654, R0 ;  /* 0x00000654ff007816 */ /* 0x000fe80000000000 */
[----:B--2---:R2:W-:Y:S01]  /*4320*/  SYNCS.ARRIVE.TRANS64.RED.A1T0 RZ, [R0+URZ], RZ ;  /* 0x000000ff00ff79a7 */ /* 0x0045e200081004ff */
[----:B---3--:R-:W-:Y:S11]  /*4330*/  LOP3.LUT P3, RZ, R26, 0x1, RZ, 0xc0, !PT ;  /* 0x000000011aff7812 */ /* 0x008ff6000786c0ff */
[----:B------:R-:W-:Y:S02]  /*4340*/  @!UPT UIADD3 URZ, UPT, UPT, URZ, URZ, URZ ;  /* 0x000000fffffff290 */ /* 0x000fe4000fffe0ff */
[----:B------:R-:W-:Y:S02]  /*4350*/  @P3 MOV R13, R24 ;  /* 0x00000018000d3202 */ /* 0x000fe40000000f00 */
[----:B------:R-:W-:Y:S01]  /*4360*/  @P3 LOP3.LUT R8, R25, 0xffff, RZ, 0xc0, !PT ;  /* 0x0000ffff19083812 */ /* 0x000fe200078ec0ff */
[----:B--2---:R-:W-:Y:S06]  /*4370*/  @!P0 BRA `(.L_x_82) ;  /* 0x0000000000a48947 */ /* 0x004fec0003800000 */
[----:B-1----:R-:W-:Y:S01]  /*4380*/  IMAD.HI.U32 R35, R22, R7, RZ ;  /* 0x0000000716237227 */ /* 0x002fe200078e00ff */
[----:B------:R-:W-:Y:S02]  /*4390*/  ISETP.NE.AND P0, PT, R6, 0x1, PT ;  /* 0x000000010600780c */ /* 0x000fe40003f05270 */
[----:B------:R-:W-:Y:S01]  /*43a0*/  ISETP.NE.AND P2, PT, R72, 0x1, PT ;  /* 0x000000014800780c */ /* 0x000fe20003f45270 */
[----:B----4-:R-:W-:Y:S01]  /*43b0*/  IMAD.HI.U32 R34, R19, R16, RZ ;  /* 0x0000001013227227 */ /* 0x010fe200078e00ff */
[----:B------:R-:W-:Y:S02]  /*43c0*/  SHF.R.U32.HI R35, RZ, R18, R35 ;  /* 0x00000012ff237219 */ /* 0x000fe40000011623 */
[----:B------:R-:W-:Y:S01]  /*43d0*/  ISETP.NE.AND P4, PT, R2, 0x1, PT ;  /* 0x000000010200780c */ /* 0x000fe20003f85270 */
[----:B------:R-:W-:Y:S01]  /*43e0*/  IMAD.HI.U32 R36, R13, R16, RZ ;  /* 0x000000100d247227 */ /* 0x000fe200078e00ff */
[----:B------:R-:W-:Y:S02]  /*43f0*/  SHF.R.U32.HI R34, RZ, R17, R34 ;  /* 0x00000011ff227219 */ /* 0x000fe40000011622 */
[----:B------:R-:W-:Y:S01]  /*4400*/  SEL R3, R22, R35, !P0 ;  /* 0x0000002316037207 */ /* 0x000fe20004000000 */
[C---:B------:R-:W-:Y:S01]  /*4410*/  IMAD.HI.U32 R35, R8.reuse, R7, RZ ;  /* 0x0000000708237227 */ /* 0x040fe200078e00ff */
[----:B------:R-:W-:Y:S02]  /*4420*/  SEL R11, R19, R34, !P4 ;  /* 0x00000022130b7207 */ /* 0x000fe40006000000 */
[----:B------:R-:W-:Y:S01]  /*4430*/  SHF.R.U32.HI R36, RZ, R17, R36 ;  /* 0x00000011ff247219 */ /* 0x000fe20000011624 */
[----:B------:R-:W-:Y:S01]  /*4440*/  IMAD.HI.U32 R38, R3, R4, RZ ;  /* 0x0000000403267227 */ /* 0x000fe200078e00ff */
[----:B------:R-:W-:Y:S03]  /*4450*/  SHF.R.U32.HI R35, RZ, R18, R35 ;  /* 0x00000012ff237219 */ /* 0x000fe60000011623 */
[----:B------:R-:W-:Y:S01]  /*4460*/  IMAD.HI.U32 R34, R11, R4, RZ ;  /* 0x000000040b227227 */ /* 0x000fe200078e00ff */
[----:B------:R-:W-:Y:S02]  /*4470*/  @P2 SHF.R.U32.HI R3, RZ, R5, R38 ;  /* 0x00000005ff032219 */ /* 0x000fe40000011626 */
[----:B------:R-:W-:Y:S02]  /*4480*/  SEL R9, R8, R35, !P0 ;  /* 0x0000002308097207 */ /* 0x000fe40004000000 */
[----:B------:R-:W-:Y:S01]  /*4490*/  @P2 SHF.R.U32.HI R11, RZ, R5, R34 ;  /* 0x00000005ff0b2219 */ /* 0x000fe20000011622 */
[C---:B------:R-:W-:Y:S01]  /*44a0*/  IMAD R10, R72.reuse, R3, RZ ;  /* 0x00000003480a7224 */ /* 0x040fe200078e02ff */
[----:B------:R-:W-:Y:S01]  /*44b0*/  SEL R3, R13, R36, !P4 ;  /* 0x000000240d037207 */ /* 0x000fe20006000000 */
[C---:B------:R-:W-:Y:S03]  /*44c0*/  IMAD.HI.U32 R14, R9.reuse, R4, RZ ;  /* 0x00000004090e7227 */ /* 0x040fe600078e00ff */
[----:B------:R-:W-:Y:S01]  /*44d0*/  ISETP.GE.AND P0, PT, R9, R10, PT ;  /* 0x0000000a0900720c */ /* 0x000fe20003f06270 */
[C---:B------:R-:W-:Y:S01]  /*44e0*/  IMAD R12, R72.reuse, R11, RZ ;  /* 0x0000000b480c7224 */ /* 0x040fe200078e02ff */
[-C--:B------:R-:W-:Y:S04]  /*44f0*/  SHF.R.U32.HI R14, RZ, R5.reuse, R14 ;  /* 0x00000005ff0e7219 */ /* 0x080fe8000001160e */
[----:B------:R-:W-:Y:S02]  /*4500*/  ISETP.GE.OR P0, PT, R3, R12, P0 ;  /* 0x0000000c0300720c */ /* 0x000fe40000706670 */
[----:B------:R-:W-:Y:S05]  /*4510*/  SEL R15, R9, R14, !P2 ;  /* 0x0000000e090f7207 */ /* 0x000fea0005000000 */
[----:B------:R-:W-:Y:S04]  /*4520*/  IMAD.MOV R14, RZ, RZ, -R15 ;  /* 0x000000ffff0e7224 */ /* 0x000fe800078e0a0f */
[----:B------:R-:W-:Y:S02]  /*4530*/  IMAD R14, R72, R14, R9 ;  /* 0x0000000e480e7224 */ /* 0x000fe400078e0209 */
[C---:B------:R-:W-:Y:S05]  /*4540*/  @!P0 IMAD.HI.U32 R10, R3.reuse, R4, RZ ;  /* 0x00000004030a8227 */ /* 0x040fea00078e00ff */
[----:B------:R-:W-:Y:S04]  /*4550*/  @!P0 SHF.R.U32.HI R10, RZ, R5, R10 ;  /* 0x00000005ff0a8219 */ /* 0x000fe8000001160a */
[----:B------:R-:W-:Y:S01]  /*4560*/  @!P0 SEL R0, R3, R10, !P2 ;  /* 0x0000000a03008207 */ /* 0x000fe20005000000 */
[----:B------:R-:W-:Y:S03]  /*4570*/  IMAD.MOV R10, RZ, RZ, -R3 ;  /* 0x000000ffff0a7224 */ /* 0x000fe600078e0a03 */
[----:B------:R-:W-:Y:S01]  /*4580*/  @!P0 IADD3 R15, PT, PT, R15, -R0, RZ ;  /* 0x800000000f0f8210 */ /* 0x000fe20007ffe0ff */
[----:B------:R-:W-:Y:S01]  /*4590*/  @!P0 IMAD R0, R11, R14, R0 ;  /* 0x0000000e0b008224 */ /* 0x000fe200078e0200 */
[----:B------:R-:W-:Y:S01]  /*45a0*/  IADD3 R11, PT, PT, -R9, RZ, RZ ;  /* 0x000000ff090b7210 */ /* 0x000fe20007ffe1ff */
[----:B------:R-:W-:Y:S02]  /*45b0*/  IMAD R13, R2, R10, R13 ;  /* 0x0000000a020d7224 */ /* 0x000fe400078e020d */
[----:B------:R-:W-:Y:S02]  /*45c0*/  @!P0 IMAD R9, R15, R72, R3 ;  /* 0x000000480f098224 */ /* 0x000fe400078e0203 */
[----:B------:R-:W-:Y:S02]  /*45d0*/  @!P0 IMAD.MOV.U32 R3, RZ, RZ, R0 ;  /* 0x000000ffff038224 */ /* 0x000fe400078e0000 */
[----:B------:R-:W-:Y:S02]  /*45e0*/  IMAD R8, R6, R11, R8 ;  /* 0x0000000b06087224 */ /* 0x000fe400078e0208 */
[----:B------:R-:W-:Y:S02]  /*45f0*/  IMAD R13, R3, R2, R13 ;  /* 0x00000002030d7224 */ /* 0x000fe400078e020d */
[----:B------:R-:W-:Y:S02]  /*4600*/  IMAD R8, R9, R6, R8 ;  /* 0x0000000609087224 */ /* 0x000fe400078e0208 */
.L_x_82:
[----:B------:R-:W-:Y:S05]  /*4610*/  BRA.U UP1, `(.L_x_83) ;  /* 0x0000000101107547 */ /* 0x000fea000b800000 */
[----:B------:R-:W-:Y:S04]  /*4620*/  MOV R0, UR6 ;  /* 0x0000000600007c02 */ /* 0x000fe80008000f00 */
[----:B------:R-:W-:Y:S04]  /*4630*/  SHF.L.U32 R3, R0, 0x1f, RZ ;  /* 0x0000001f00037819 */ /* 0x000fe800000006ff */
[----:B------:R-:W2:Y:S02]  /*4640*/  SYNCS.PHASECHK.TRANS64.TRYWAIT P0, [UR7+0x158], R3 ;  /* 0x00015803ff0075a7 */ /* 0x000ea40008001107 */
[----:B--2---:R-:W-:Y:S05]  /*4650*/  @!P0 BRA `(.L_x_84) ;  /* 0x0000006400b48947 */ /* 0x004fea0003800000 */
.L_x_83:
[----:B------:R-:W-:Y:S02]  /*4660*/  R2UR UR27, R21 ;  /* 0x00000000151b72ca */ /* 0x000fe400000e0000 */
[----:B------:R-:W-:Y:S02]  /*4670*/  R2UR UR26, R20 ;  /* 0x00000000141a72ca */ /* 0x000fe400000e0000 */
[----:B------:R-:W-:Y:S02]  /*4680*/  ISETP.NE.U32.AND P2, PT, RZ, UR4, PT ;  /* 0x00000004ff007c0c */ /* 0x000fe4000bf45070 */
[----:B------:R-:W-:Y:S02]  /*4690*/  SHF.L.U32 R12, R31, 0x1f, RZ ;  /* 0x0000001f1f0c7819 */ /* 0x000fe400000006ff */
[----:B------:R-:W-:Y:S05]  /*46a0*/  ISETP.NE.AND.EX P2, PT, RZ, UR5, PT, P2 ;  /* 0x00000005ff007c0c */ /* 0x000fea000bf45320 */
[----:B------:R-:W-:Y:S02]  /*46b0*/  USHF.L.U32 UR27, UR27, 0x7, URZ ;  /* 0x000000071b1b7899 */ /* 0x000fe400080006ff */
[----:B------:R-:W-:Y:S01]  /*46c0*/  UIMAD UR26, UR26, 0xc0, URZ ;  /* 0x000000c01a1a78a4 */ /* 0x000fe2000f8e02ff */
[----:B------:R-:W-:Y:S11]  /*46d0*/  BRA.U !UP3, `(.L_x_85) ;  /* 0x000000010b347547 */ /* 0x000ff6000b800000 */
[----:B------:R-:W-:Y:S01]  /*46e0*/  UPLOP3.LUT UP0, UPT, UPT, UPT, UP2, 0x80, 0x8 ;  /* 0x000000000008789c */ /* 0x000fe20003f0f020 */
[----:B--2---:R-:W-:Y:S02]  /*46f0*/  HFMA2 R0, -RZ, RZ, 0, 5.9604644775390625e-08 ;  /* 0x00000001ff007431 */ /* 0x004fe400000001ff */
[----:B------:R-:W-:Y:S03]  /*4700*/  IMAD.MOV.U32 R167, RZ, RZ, 0x1 ;  /* 0x00000001ffa77424 */ /* 0x000fe600078e00ff */
[----:B------:R-:W-:Y:S05]  /*4710*/  PLOP3.LUT P0, PT, PT, PT, UP0, 0x80, 0x8 ;  /* 0x000000000008781c */ /* 0x000fea0003f0f008 */
[----:B------:R-:W2:Y:S01]  /*4720*/  @UP0 LDCU.64 UR10, c[0x0][0x888] ;  /* 0x00011100ff0a07ac */ /* 0x000ea20008000a00 */
[----:B------:R-:W-:Y:S07]  /*4730*/  @UP0 UIMAD UR8, UR36, UR4, URZ ;  /* 0x00000004240802a4 */ /* 0x000fee000f8e02ff */
[----:B------:R-:W-:Y:S01]  /*4740*/  @!P0 PRMT R167, R0, 0x7610, R167 ;  /* 0x0000761000a78816 */ /* 0x000fe200000000a7 */
[----:B--2---:R-:W-:Y:S03]  /*4750*/  @UP0 UIMAD.WIDE UR10, UR8, 0x4, UR10 ;  /* 0x00000004080a08a5 */ /* 0x004fe6000f8e020a */
[----:B------:R-:W2:Y:S03]  /*4760*/  @!UP0 LDCU UR8, c[0x0][0x880] ;  /* 0x00011000ff0887ac */ /* 0x000ea60008000800 */
[----:B------:R-:W-:Y:S01]  /*4770*/  IMAD.U32 R10, RZ, RZ, UR10 ;  /* 0x0000000aff0a7e24 */ /* 0x000fe2000f8e00ff */
[----:B------:R-:W-:Y:S05]  /*4780*/  MOV R11, UR11 ;  /* 0x0000000b000b7c02 */ /* 0x000fea0008000f00 */
[----:B-----5:R3:W5:Y:S02]  /*4790*/  @P0 LDG.E R81, desc[UR46][R10.64] ;  /* 0x0000002e0a510981 */ /* 0x020764000c1e1900 */
[----:B--23--:R-:W-:Y:S07]  /*47a0*/  @!P0 IMAD.U32 R81, RZ, RZ, UR8 ;  /* 0x00000008ff518e24 */ /* 0x00cfee000f8e00ff */
.L_x_85:
[----:B-----5:R-:W-:Y:S01]  /*47b0*/  @!P2 FSETP.EQ.AND P0, PT, R81, RZ, PT ;  /* 0x000000ff5100a20b */ /* 0x020fe20003f02000 */
[----:B------:R-:W-:Y:S01]  /*47c0*/  @!UPT UIADD3 URZ, UPT, UPT, URZ, URZ, URZ ;  /* 0x000000fffffff290 */ /* 0x000fe2000fffe0ff */
[----:B------:R-:W-:Y:S11]  /*47d0*/  @!P2 BRA `(.L_x_86) ;  /* 0x000000000014a947 */ /* 0x000ff60003800000 */
[----:B------:R-:W-:Y:S02]  /*47e0*/  LOP3.LUT P2, RZ, R167, 0xff, RZ, 0xc0, !PT ;  /* 0x000000ffa7ff7812 */ /* 0x000fe4000784c0ff */
[----:B------:R-:W-:Y:S04]  /*47f0*/  PLOP3.LUT P0, PT, PT, PT, UP0, 0x80, 0x8 ;  /* 0x000000000008781c */ /* 0x000fe80003f0f008 */
[----:B------:R-:W-:Y:S07]  /*4800*/  PLOP3.LUT P0, PT, P0, PT, PT, 0x8, 0x80 ;  /* 0x000000000080781c */ /* 0x000fee000070e170 */
[----:B------:R-:W-:Y:S11]  /*4810*/  @P2 FSETP.EQ.AND P0, PT, R81, RZ, PT ;  /* 0x000000ff5100220b */ /* 0x000ff60003f02000 */
[----:B------:R-:W-:Y:S02]  /*4820*/  @!UPT UIADD3 URZ, UPT, UPT, URZ, URZ, URZ ;  /* 0x000000fffffff290 */ /* 0x000fe4000fffe0ff */
.L_x_86:
[----:B------:R-:W3:Y:S01]  /*4830*/  SYNCS.PHASECHK.TRANS64.TRYWAIT P2, [UR7+0x138], R12 ;  /* 0x0001380cff0075a7 */ /* 0x000ee20008041107 */
[----:B------:R-:W-:Y:S04]  /*4840*/  ELECT P4, URZ, PT ;  /* 0x0000000000ff782f */ /* 0x000fe80003880000 */
[----:B------:R-:W-:Y:S11]  /*4850*/  PLOP3.LUT P4, PT, P0, P4, PT, 0xf2, 0x2f ;  /* 0x00000000002f781c */ /* 0x000ff60000789e72 */
[----:B------:R-:W-:Y:S02]  /*4860*/  @!UPT UIADD3 URZ, UPT, UPT, URZ, URZ, URZ ;  /* 0x000000fffffff290 */ /* 0x000fe4000fffe0ff */
[----:B-1----:R-:W-:Y:S05]  /*4870*/  @!P4 IADD3 R9, P0, PT, R32, 0x580, RZ ;  /* 0x000005802009c810 */ /* 0x002fea0007f1e0ff */
[----:B--2---:R-:W-:Y:S01]  /*4880*/  @!P4 IMAD.X R0, RZ, RZ, R33, P0 ;  /* 0x000000ffff00c224 */ /* 0x004fe200000e0621 */
[----:B---3--:R-:W-:Y:S07]  /*4890*/  @!P2 BRA `(.L_x_87) ;  /* 0x00000064003ca947 */ /* 0x008fee0003800000 */
.L_x_187:
[----:B------:R-:W-:Y:S01]  /*48a0*/  @!P4 R2UR UR8, R0 ;  /* 0x000000000008c2ca */ /* 0x000fe200000e0000 */
[----:B------:R-:W-:Y:S01]  /*48b0*/  VOTEU.ALL UP1, P4 ;  /* 0x0000000000ff7886 */ /* 0x000fe20002020000 */
[----:B------:R-:W-:Y:S01]  /*48c0*/  @!P4 R2UR UR9, R9 ;  /* 0x000000000909c2ca */ /* 0x000fe200000e0000 */
[----:B------:R-:W-:Y:S01]  /*48d0*/  @!P4 IMAD.MOV.U32 R0, RZ, RZ, 0x2000 ;  /* 0x00002000ff00c424 */ /* 0x000fe200078e00ff */
[----:B------:R-:W-:Y:S01]  /*48e0*/  UMOV UR10, 0x0 ;  /* 0x00000000000a7882 */ /* 0x000fe20000000000 */
[----:B------:R-:W-:Y:S01]  /*48f0*/  UMOV UR11, 0x10000000 ;  /* 0x10000000000b7882 */ /* 0x000fe20000000000 */
[----:B------:R-:W-:Y:S01]  /*4900*/  @!UP1 UIADD3 UR24, UPT, UPT, UR7, 0x200, URZ ;  /* 0x0000020007189890 */ /* 0x000fe2000fffe0ff */
[----:B------:R-:W-:Y:S01]  /*4910*/  @!P4 IADD3 R21, P0, PT, R32, 0x580, RZ ;  /* 0x000005802015c810 */ /* 0x000fe20007f1e0ff */
[----:B------:R-:W-:Y:S01]  /*4920*/  VOTEU.ALL UP1, P4 ;  /* 0x0000000000ff7886 */ /* 0x000fe20002020000 */
[----:B------:R-:W-:Y:S03]  /*4930*/  UMOV UR28, UR36 ;  /* 0x00000024001c7c82 */ /* 0x000fe60008000000 */
[----:B------:R-:W-:Y:S02]  /*4940*/  @!P4 IMAD.X R20, RZ, RZ, R33, P0 ;  /* 0x000000ffff14c224 */ /* 0x000fe400000e0621 */
[----:B------:R-:W-:Y:S01]  /*4950*/  IMAD.U32 R11, RZ, RZ, UR8 ;  /* 0x00000008ff0b7e24 */ /* 0x000fe2000f8e00ff */
[----:B------:R-:W-:Y:S01]  /*4960*/  UPRMT UR8, UR37, 0x654, UR25 ;  /* 0x0000065425087896 */ /* 0x000fe20008000019 */
[----:B------:R-:W-:Y:S03]  /*4970*/  IMAD.U32 R10, RZ, RZ, UR9 ;  /* 0x00000009ff0a7e24 */ /* 0x000fe6000f8e00ff */
[----:B------:R-:W-:Y:S02]  /*4980*/  @!P4 R2UR UR15, R11 ;  /* 0x000000000b0fc2ca */ /* 0x000fe400000e0000 */
[----:B------:R-:W-:Y:S11]  /*4990*/  @!P4 R2UR UR14, R10 ;  /* 0x000000000a0ec2ca */ /* 0x000ff600000e0000 */
[----:B------:R-:W-:Y:S02]  /*49a0*/  @!UPT UIADD3 URZ, UPT, UPT, URZ, URZ, URZ ;  /* 0x000000fffffff290 */ /* 0x000fe4000fffe0ff */
[----:B------:R2:W-:Y:S01]  /*49b0*/  @!UP1 UTMALDG.3D [UR24], [UR14], desc[UR10] ;  /* 0x00000a180e0095b4 */ /* 0x0005e20008011000 */
[----:B------:R2:W-:Y:S01]  /*49c0*/  @!P4 SYNCS.ARRIVE.TRANS64.RED.A0TR RZ, [UR7+0x120], R0 ;  /* 0x00012000ffffc9a7 */ /* 0x0005e20008300407 */
[----:B------:R-:W-:Y:S01]  /*49d0*/  SYNCS.ARRIVE.TRANS64.RED.A1T0 RZ, [UR8], RZ ;  /* 0x000000ffffff79a7 */ /* 0x000fe20008100408 */
[----:B------:R-:W3:Y:S02]  /*49e0*/  SYNCS.PHASECHK.TRANS64.TRYWAIT P2, [UR7+0x140], R12 ;  /* 0x0001400cff0075a7 */ /* 0x000ee40008041107 */
[----:B--23--:R-:W-:Y:S05]  /*49f0*/  @!P2 BRA `(.L_x_88) ;  /* 0x0000006000fca947 */ /* 0x00cfea0003800000 */
.L_x_189:
[----:B------:R-:W2:Y:S01]  /*4a00*/  LDC.64 R14, c[0x0][0xb10] ;  /* 0x0002c400ff0e7b82 */ /* 0x000ea20000000a00 */
[----:B------:R-:W-:Y:S01]  /*4a10*/  @!P4 R2UR UR8, R20 ;  /* 0x000000001408c2ca */ /* 0x000fe200000e0000 */
[----:B------:R-:W-:Y:S01]  /*4a20*/  VOTEU.ALL UP1, P4 ;  /* 0x0000000000ff7886 */ /* 0x000fe20002020000 */
[----:B------:R-:W-:Y:S01]  /*4a30*/  @!P4 R2UR UR9, R21 ;  /* 0x000000001509c2ca */ /* 0x000fe200000e0000 */
[----:B------:R-:W-:Y:S01]  /*4a40*/  UMOV UR10, 0x0 ;  /* 0x00000000000a7882 */ /* 0x000fe20000000000 */
[----:B------:R-:W-:Y:S03]  /*4a50*/  UMOV UR11, 0x10000000 ;  /* 0x10000000000b7882 */ /* 0x000fe60000000000 */
[----:B------:R-:W3:Y:S01]  /*4a60*/  LDC.64 R10, c[0x0][0xb18] ;  /* 0x0002c600ff0a7b82 */ /* 0x000ee20000000a00 */
[----:B------:R-:W-:Y:S01]  /*4a70*/  @!UP1 UIADD3 UR18, UPT, UPT, UR26, 0x40, URZ ;  /* 0x000000401a129890 */ /* 0x000fe2000fffe0ff */
[----:B------:R-:W-:Y:S01]  /*4a80*/  @P3 SHF.R.U32.HI R28, RZ, 0x10, R25 ;  /* 0x00000010ff1c3819 */ /* 0x000fe20000011619 */
[----:B------:R-:W-:Y:S01]  /*4a90*/  @!UP1 UIADD3 UR16, UPT, UPT, UR7, 0x2200, URZ ;  /* 0x0000220007109890 */ /* 0x000fe2000fffe0ff */
[----:B------:R-:W-:Y:S01]  /*4aa0*/  VIADD R30, R30, 0x1 ;  /* 0x000000011e1e7836 */ /* 0x000fe20000000000 */
[----:B------:R-:W-:Y:S03]  /*4ab0*/  VOTEU.ALL UP1, P4 ;  /* 0x0000000000ff7886 */ /* 0x000fe60002020000 */
[----:B------:R-:W5:Y:S01]  /*4ac0*/  @!P1 LDC R0, c[0x0][0xb20] ;  /* 0x0002c800ff009b82 */ /* 0x000f620000000800 */
[----:B------:R-:W-:Y:S01]  /*4ad0*/  UMOV UR19, UR27 ;  /* 0x0000001b00137c82 */ /* 0x000fe20008000000 */
[----:B------:R-:W-:Y:S01]  /*4ae0*/  IMAD.U32 R21, RZ, RZ, UR8 ;  /* 0x00000008ff157e24 */ /* 0x000fe2000f8e00ff */
[----:B------:R-:W-:Y:S05]  /*4af0*/  UMOV UR20, UR36 ;  /* 0x0000002400147c82 */ /* 0x000fea0008000000 */
[----:B-1----:R-:W1:Y:S01]  /*4b00*/  @!P1 LDC R3, c[0x0][0xb0c] ;  /* 0x0002c300ff039b82 */ /* 0x002e620000000800 */
[----:B------:R-:W-:Y:S01]  /*4b10*/  IMAD.U32 R20, RZ, RZ, UR9 ;  /* 0x00000009ff147e24 */ /* 0x000fe2000f8e00ff */
[----:B------:R-:W-:Y:S01]  /*4b20*/  UPRMT UR8, UR37, 0x654, UR17 ;  /* 0x0000065425087896 */ /* 0x000fe20008000011 */
[----:B------:R-:W-:Y:S03]  /*4b30*/  @!P4 R2UR UR15, R21 ;  /* 0x00000000150fc2ca */ /* 0x000fe600000e0000 */
[----:B------:R-:W-:Y:S01]  /*4b40*/  @!P4 R2UR UR14, R20 ;  /* 0x00000000140ec2ca */ /* 0x000fe200000e0000 */
[----:B------:R-:W-:Y:S11]  /*4b50*/  @!P4 IMAD.MOV.U32 R20, RZ, RZ, 0x2000 ;  /* 0x00002000ff14c424 */ /* 0x000ff600078e00ff */
[----:B------:R-:W-:Y:S01]  /*4b60*/  @!UPT UIADD3 URZ, UPT, UPT, URZ, URZ, URZ ;  /* 0x000000fffffff290 */ /* 0x000fe2000fffe0ff */
[----:B------:R1:W-:Y:S01]  /*4b70*/  @!UP1 UTMALDG.3D [UR16], [UR14], desc[UR10] ;  /* 0x00000a100e0095b4 */ /* 0x0003e20008011000 */
[----:B------:R1:W-:Y:S02]  /*4b80*/  @!P4 SYNCS.ARRIVE.TRANS64.RED.A0TR RZ, [UR7+0x128], R20 ;  /* 0x00012814ffffc9a7 */ /* 0x0003e40008300407 */
[----:B-1----:R-:W-:Y:S01]  /*4b90*/  @!P1 ISETP.NE.AND P2, PT, R3, 0x1, PT ;  /* 0x000000010300980c */ /* 0x002fe20003f45270 */
[C---:B--2---:R-:W-:Y:S01]  /*4ba0*/  @!P1 IMAD.HI.U32 R14, R13.reuse, R14, RZ ;  /* 0x0000000e0d0e9227 */ /* 0x044fe200078e00ff */
[----:B---3--:R-:W-:Y:S03]  /*4bb0*/  @!P1 ISETP.NE.AND P0, PT, R10, 0x1, PT ;  /* 0x000000010a00980c */ /* 0x008fe60003f05270 */
[C---:B------:R-:W-:Y:S01]  /*4bc0*/  @!P1 IMAD.HI.U32 R11, R8.reuse, R11, RZ ;  /* 0x0000000b080b9227 */ /* 0x040fe200078e00ff */
[----:B------:R-:W-:Y:S04]  /*4bd0*/  @!P1 SHF.R.U32.HI R14, RZ, R15, R14 ;  /* 0x0000000fff0e9219 */ /* 0x000fe8000001160e */
[----:B-----5:R-:W-:Y:S01]  /*4be0*/  @!P1 SHF.R.U32.HI R9, RZ, R0, R11 ;  /* 0x00000000ff099219 */ /* 0x020fe2000001160b */
[----:B------:R-:W-:Y:S01]  /*4bf0*/  SYNCS.ARRIVE.TRANS64.RED.A1T0 RZ, [UR8], RZ ;  /* 0x000000ffffff79a7 */ /* 0x000fe20008100408 */
[----:B------:R-:W-:Y:S02]  /*4c00*/  @!P1 SEL R14, R13, R14, !P2 ;  /* 0x0000000e0d0e9207 */ /* 0x000fe40005000000 */
[----:B------:R-:W-:Y:S01]  /*4c10*/  @!P1 SEL R9, R8, R9, !P0 ;  /* 0x0000000908099207 */ /* 0x000fe20004000000 */
[----:B------:R-:W1:Y:S04]  /*4c20*/  SYNCS.PHASECHK.TRANS64.TRYWAIT P5, [UR7+0x148], R12 ;  /* 0x0001480cff0075a7 */ /* 0x000e6800080a1107 */
[----:B------:R-:W-:Y:S02]  /*4c30*/  @!P1 IMAD.IADD R0, R9, 0x1, -R14 ;  /* 0x0000000109009824 */ /* 0x000fe400078e0a0e */
[----:B------:R-:W-:Y:S02]  /*4c40*/  @!P1 IMAD.IADD R9, R14, 0x1, -R9 ;  /* 0x000000010e099824 */ /* 0x000fe400078e0a09 */
[----:B------:R-:W-:Y:S02]  /*4c50*/  @!P1 IMAD R13, R0, R3, R13 ;  /* 0x00000003000d9224 */ /* 0x000fe400078e020d */
[----:B------:R-:W-:Y:S01]  /*4c60*/  @!P1 IMAD R8, R9, R10, R8 ;  /* 0x0000000a09089224 */ /* 0x000fe200078e0208 */
[----:B-1----:R-:W-:Y:S06]  /*4c70*/  @!P5 BRA `(.L_x_89) ;  /* 0x000000600074d947 */ /* 0x002fec0003800000 */
.L_x_191:
[----:B-1----:R-:W-:Y:S01]  /*4c80*/  @!P4 IADD3 R3, P0, PT, R32, 0x580, RZ ;  /* 0x000005802003c810 */ /* 0x002fe20007f1e0ff */
[----:B------:R-:W-:Y:S01]  /*4c90*/  VOTEU.ALL UP1, P4 ;  /* 0x0000000000ff7886 */ /* 0x000fe20002020000 */
[----:B------:R-:W-:Y:S01]  /*4ca0*/  UMOV UR18, 0x0 ;  /* 0x0000000000127882 */ /* 0x000fe20000000000 */
[----:B------:R-:W-:Y:S01]  /*4cb0*/  UMOV UR19, 0x10000000 ;  /* 0x1000000000137882 */ /* 0x000fe20000000000 */
[----:B------:R-:W-:Y:S01]  /*4cc0*/  @!P4 R2UR UR9, R3 ;  /* 0x000000000309c2ca */ /* 0x000fe200000e0000 */
[----:B------:R-:W-:Y:S01]  /*4cd0*/  @!P4 IMAD.X R0, RZ, RZ, R33, P0 ;  /* 0x000000ffff00c224 */ /* 0x000fe200000e0621 */
[----:B------:R-:W-:Y:S01]  /*4ce0*/  @!UP1 UIADD3 UR10, UPT, UPT, UR26, 0x80, URZ ;  /* 0x000000801a0a9890 */ /* 0x000fe2000fffe0ff */
[----:B------:R-:W-:Y:S01]  /*4cf0*/  ISETP.NE.AND P0, PT, R30, 0x2, PT ;  /* 0x000000021e00780c */ /* 0x000fe20003f05270 */
[----:B------:R-:W-:Y:S01]  /*4d00*/  UMOV UR11, UR27 ;  /* 0x0000001b000b7c82 */ /* 0x000fe20008000000 */
[----:B------:R-:W-:Y:S01]  /*4d10*/  UMOV UR12, UR36 ;  /* 0x00000024000c7c82 */ /* 0x000fe20008000000 */
[----:B------:R-:W-:Y:S01]  /*4d20*/  @!P4 R2UR UR8, R0 ;  /* 0x000000000008c2ca */ /* 0x000fe200000e0000 */
[----:B------:R-:W-:Y:S01]  /*4d30*/  IMAD.IADD R20, R8, 0x1, R143 ;  /* 0x0000000108147824 */ /* 0x000fe200078e028f */
[----:B------:R-:W-:Y:S01]  /*4d40*/  @P3 R2UR UR36, R28 ;  /* 0x000000001c2432ca */ /* 0x000fe200000e0000 */
[----:B------:R-:W-:Y:S01]  /*4d50*/  IMAD.IADD R21, R13, 0x1, R166 ;  /* 0x000000010d157824 */ /* 0x000fe200078e02a6 */
[----:B------:R-:W-:Y:S02]  /*4d60*/  SEL R0, RZ, 0x1, P0 ;  /* 0x00000001ff007807 */ /* 0x000fe40000000000 */
[----:B------:R-:W-:Y:S01]  /*4d70*/  LOP3.LUT R31, R31, 0x1, RZ, 0x3c, !PT ;  /* 0x000000011f1f7812 */ /* 0x000fe200078e3cff */
[----:B------:R-:W-:Y:S01]  /*4d80*/  IMAD.U32 R10, RZ, RZ, UR9 ;  /* 0x00000009ff0a7e24 */ /* 0x000fe2000f8e00ff */
[----:B------:R-:W-:Y:S01]  /*4d90*/  @!UP1 UIADD3 UR9, UPT, UPT, UR7, 0x130, URZ ;  /* 0x0000013007099890 */ /* 0x000fe2000fffe0ff */
[----:B------:R-:W-:Y:S02]  /*4da0*/  LOP3.LUT R29, R29, R0, RZ, 0x3c, !PT ;  /* 0x000000001d1d7212 */ /* 0x000fe400078e3cff */
[----:B------:R-:W-:Y:S02]  /*4db0*/  SEL R30, R30, RZ, P0 ;  /* 0x000000ff1e1e7207 */ /* 0x000fe40000000000 */
[----:B------:R-:W-:Y:S01]  /*4dc0*/  IMAD.U32 R11, RZ, RZ, UR8 ;  /* 0x00000008ff0b7e24 */ /* 0x000fe2000f8e00ff */
[----:B------:R-:W-:Y:S01]  /*4dd0*/  @!P4 R2UR UR14, R10 ;  /* 0x000000000a0ec2ca */ /* 0x000fe200000e0000 */
[----:B------:R-:W-:Y:S01]  /*4de0*/  @!UP1 UIADD3 UR8, UPT, UPT, UR7, 0x4200, URZ ;  /* 0x0000420007089890 */ /* 0x000fe2000fffe0ff */
[----:B------:R-:W-:Y:S02]  /*4df0*/  VOTEU.ALL UP1, P4 ;  /* 0x0000000000ff7886 */ /* 0x000fe40002020000 */
[----:B------:R-:W-:Y:S11]  /*4e00*/  @!P4 R2UR UR15, R11 ;  /* 0x000000000b0fc2ca */ /* 0x000ff600000e0000 */
[----:B------:R-:W-:Y:S02]  /*4e10*/  @!UPT UIADD3 URZ, UPT, UPT, URZ, URZ, URZ ;  /* 0x000000fffffff290 */ /* 0x000fe4000fffe0ff */
[----:B------:R2:W-:Y:S01]  /*4e20*/  @!UP1 UTMALDG.3D [UR8], [UR14], desc[UR18] ;  /* 0x000012080e0095b4 */ /* 0x0005e20008011000 */
[----:B------:R2:W-:Y:S01]  /*4e30*/  @!P4 SYNCS.ARRIVE.TRANS64.RED.A0TR RZ, [UR7+0x130], R23 ;  /* 0x00013017ffffc9a7 */ /* 0x0005e20008300407 */
[----:B------:R-:W-:Y:S01]  /*4e40*/  UPLOP3.LUT UP1, UPT, UPT, UPT, UPT, 0x80, 0x8 ;  /* 0x000000000008789c */ /* 0x000fe20003f2f070 */
[----:B------:R-:W-:Y:S01]  /*4e50*/  SYNCS.ARRIVE.TRANS64.RED.A1T0 RZ, [UR13], RZ ;  /* 0x000000ffffff79a7 */ /* 0x000fe2000810040d */
[----:B------:R-:W-:Y:S09]  /*4e60*/  @P3 BRA `(.L_x_90) ;  /* 0xfffffff000f03947 */ /* 0x000ff2000383ffff */
[----:B------:R-:W-:-:S04]  /*4e70*/  SHF.L.U32 R3, R31, 0x1f, RZ ;  /* 0x0000001f1f037819 */ /* 0x000fc800000006ff */
[----:B------:R-:W1:Y:S02]  /*4e80*/  SYNCS.PHASECHK.TRANS64.TRYWAIT P0, [UR7+0x138], R3 ;  /* 0x00013803ff0075a7 */ /* 0x000e640008001107 */
[----:B-1----:R-:W-:Y:S05]  /*4e90*/  @!P0 BRA `(.L_x_91) ;  /* 0x0000006000048947 */ /* 0x002fea0003800000 */
.L_x_193:
[----:B------:R-:W3:Y:S02]  /*4ea0*/  SYNCS.PHASECHK.TRANS64.TRYWAIT P0, [UR7+0x140], R3 ;  /* 0x00014003ff0075a7 */ /* 0x000ee40008001107 */
[----:B---3--:R-:W-:Y:S05]  /*4eb0*/  @!P0 BRA `(.L_x_92) ;  /* 0x0000006000148947 */ /* 0x008fea0003800000 */
.L_x_195:
[----:B-1----:R-:W-:-:S07]  /*4ec0*/  MOV R0, UR7 ;  /* 0x0000000700007c02 */ /* 0x002fce0008000f00 */
.L_x_93:
[----:B-1----:R-:W-:-:S04]  /*4ed0*/  SHF.L.U32 R3, R31, 0x1f, RZ ;  /* 0x0000001f1f037819 */ /* 0x002fc800000006ff */
[----:B------:R1:W3:Y:S03]  /*4ee0*/  SYNCS.PHASECHK.TRANS64.TRYWAIT P0, [R0+URZ+0x148], R3 ;  /* 0x00014803000075a7 */ /* 0x0002e600080011ff */
[----:B---3--:R-:W-:Y:S05]  /*4ef0*/  @!P0 NANOSLEEP.SYNCS 0x989680 ;  /* 0x009896800000895d */ /* 0x008fea0003900000 */
[----:B------:R-:W3:Y:S02]  /*4f00*/  @!P0 SYNCS.PHASECHK.TRANS64 P0, [R0+URZ+0x148], R3 ;  /* 0x00014803000085a7 */ /* 0x000ee400080010ff */
[----:B--23--:R-:W-:Y:S05]  /*4f10*/  @P0 EXIT ;  /* 0x000000000000094d */ /* 0x00cfea0003800000 */
[----:B------:R-:W-:Y:S05]  /*4f20*/  BRA `(.L_x_93) ;  /* 0xfffffffc00e87947 */ /* 0x000fea000383ffff */
.L_x_80:
[----:B------:R-:W-:-:S06]  /*4f30*/  UISETP.GE.AND UP1, UPT, UR8, 0x4, UPT ;  /* 0x000000040800788c */ /* 0x000fcc000bf26270 */
[----:B------:R-:W-:-:S13]  /*4f40*/  PLOP3.LUT P0, PT, PT, PT, UP1, 0x80, 0x8 ;  /* 0x000000000008781c */ /* 0x000fda0003f0f018 */
[----:B------:R-:W-:Y:S05]  /*4f50*/  @!P0 EXIT ;  /* 0x000000000000894d */ /* 0x000fea0003800000 */
[----:B------:R-:W-:Y:S01]  /*4f60*/  BAR.SYNC.DEFER_BLOCKING 0x6, 0xa0 ;  /* 0x0182800000007b1d */ /* 0x000fe20000010000 */
[C---:B------:R-:W-:Y:S01]  /*4f70*/  IMAD.SHL.U32 R0, R180.reuse, 0x40, RZ ;  /* 0x00000040b4007824 */ /* 0x040fe200078e00ff */
[C---:B------:R-:W-:Y:S01]  /*4f80*/  LOP3.LUT R183, R180.reuse, 0x60, RZ, 0xc0, !PT ;  /* 0x00000060b4b77812 */ /* 0x040fe200078ec0ff */
[C---:B------:R-:W-:Y:S01]  /*4f90*/  IMAD.SHL.U32 R181, R180.reuse, 0x8, RZ ;  /* 0x00000008b4b57824 */ /* 0x040fe200078e00ff */
[C---:B------:R-:W-:Y:S01]  /*4fa0*/  LOP3.LUT R182, R180.reuse, 0x2, RZ, 0xc0, !PT ;  /* 0x00000002b4b67812 */ /* 0x040fe200078ec0ff */
[----:B------:R-:W-:Y:S01]  /*4fb0*/  IMAD.U32 R2, R180, 0x10000, RZ ;  /* 0x00010000b4027824 */ /* 0x000fe200078e00ff */
[----:B------:R-:W-:Y:S02]  /*4fc0*/  UMOV UR49, 0x400 ;  /* 0x0000040000317882 */ /* 0x000fe40000000000 */
[----:B------:R-:W1:Y:S01]  /*4fd0*/  LDC R173, c[0x0][0x370] ;  /* 0x0000dc00ffad7b82 */ /* 0x000e620000000800 */
[----:B------:R-:W-:Y:S01]  /*4fe0*/  ULEA UR49, UR37, UR49, 0x18 ;  /* 0x0000003125317291 */ /* 0x000fe2000f8ec0ff */
[----:B------:R-:W-:Y:S01]  /*4ff0*/  LOP3.LUT R4, R0, 0x180, RZ, 0xc0, !PT ;  /* 0x0000018000047812 */ /* 0x000fe200078ec0ff */
[----:B------:R-:W-:Y:S01]  /*5000*/  HFMA2 R178, -RZ, RZ, 0, 0 ;  /* 0x00000000ffb27431 */ /* 0x000fe200000001ff */
[----:B------:R-:W-:Y:S01]  /*5010*/  LOP3.LUT R2, R2, 0x600000, RZ, 0xc0, !PT ;  /* 0x0060000002027812 */ /* 0x000fe200078ec0ff */
[----:B------:R-:W-:Y:S01]  /*5020*/  UIADD3 UR48, UPT, UPT, UR49, 0x200, URZ ;  /* 0x0000020031307890 */ /* 0x000fe2000fffe0ff */
[----:B------:R-:W-:Y:S01]  /*5030*/  LOP3.LUT R181, R4, 0x30, R181, 0xf8, !PT ;  /* 0x0000003004b57812 */ /* 0x000fe200078ef8b5 */
[----:B------:R-:W-:Y:S01]  /*5040*/  IMAD.MOV.U32 R79, RZ, RZ, RZ ;  /* 0x000000ffff4f7224 */ /* 0x000fe200078e00ff */
[----:B------:R-:W2:Y:S01]  /*5050*/  LDC R74, c[0x0][0xb0c] ;  /* 0x0002c300ff4a7b82 */ /* 0x000ea20000000800 */
[----:B------:R-:W-:Y:S01]  /*5060*/  LOP3.LUT R180, R180, 0x4, RZ, 0xc0, !PT ;  /* 0x00000004b4b47812 */ /* 0x000fe200078ec0ff */
[----:B------:R-:W-:Y:S01]  /*5070*/  IMAD.MOV.U32 R185, RZ, RZ, RZ ;  /* 0x000000ffffb97224 */ /* 0x000fe200078e00ff */
[----:B------:R-:W-:-:S02]  /*5080*/  LOP3.LUT R181, R181, 0x1e40, R0, 0xf8, !PT ;  /* 0x00001e40b5b57812 */ /* 0x000fc400078ef800 */
[----:B------:R-:W-:Y:S01]  /*5090*/  CS2R R176, SRZ ;  /* 0x0000000000b07805 */ /* 0x000fe2000001ff00 */
[----:B------:R-:W-:Y:S01]  /*50a0*/  IMAD.MOV.U32 R175, RZ, RZ, RZ ;  /* 0x000000ffffaf7224 */ /* 0x000fe200078e00ff */
[C---:B------:R-:W-:Y:S01]  /*50b0*/  IADD3 R179, PT, PT, -R180.reuse, 0x2, RZ ;  /* 0x00000002b4b37810 */ /* 0x040fe20007ffe1ff */
[----:B------:R-:W-:Y:S01]  /*50c0*/  IMAD.MOV R171, RZ, RZ, -R182 ;  /* 0x000000ffffab7224 */ /* 0x000fe200078e0ab6 */
[----:B------:R-:W4:Y:S01]  /*50d0*/  LDC R169, c[0x0][0xb20] ;  /* 0x0002c800ffa97b82 */ /* 0x000f220000000800 */
[----:B------:R-:W3:Y:S01]  /*50e0*/  LDS R3, [UR49+0x1f0] ;  /* 0x0001f031ff037984 */ /* 0x000ee20008000800 */
[----:B------:R-:W-:Y:S01]  /*50f0*/  IADD3 R170, PT, PT, -R180, RZ, RZ ;  /* 0x000000ffb4aa7210 */ /* 0x000fe20007ffe1ff */
[----:B------:R-:W-:Y:S01]  /*5100*/  VIADD R181, R181, UR48 ;  /* 0x00000030b5b57c36 */ /* 0x000fe20008000000 */
[----:B------:R-:W1:Y:S04]  /*5110*/  LDCU.64 UR52, c[0x0][0x348] ;  /* 0x00006900ff3477ac */ /* 0x000e680008000a00 */
[----:B------:R-:W1:Y:S01]  /*5120*/  LDC R73, c[0x0][0xb30] ;  /* 0x0002cc00ff497b82 */ /* 0x000e620000000800 */
[----:B------:R-:W1:Y:S01]  /*5130*/  LDCU.64 UR38, c[0x0][0x888] ;  /* 0x00011100ff2677ac */ /* 0x000e620008000a00 */
[----:B------:R-:W1:Y:S06]  /*5140*/  LDCU.64 UR44, c[0x0][0x890] ;  /* 0x00011200ff2c77ac */ /* 0x000e6c0008000a00 */
[----:B------:R-:W1:Y:S01]  /*5150*/  LDC.64 R164, c[0x0][0xb10] ;  /* 0x0002c400ffa47b82 */ /* 0x000e620000000a00 */
[----:B------:R-:W-:Y:S01]  /*5160*/  UIADD3 UR50, UPT, UPT, UR49, 0x6200, URZ ;  /* 0x0000620031327890 */ /* 0x000fe2000fffe0ff */
[----:B------:R-:W-:-:S06]  /*5170*/  UMOV UR54, URZ ;  /* 0x000000ff00367c82 */ /* 0x000fcc0008000000 */
[----:B------:R-:W1:Y:S08]  /*5180*/  LDC.64 R70, c[0x0][0xb18] ;  /* 0x0002c600ff467b82 */ /* 0x000e700000000a00 */
[----:B------:R-:W1:Y:S08]  /*5190*/  LDC.64 R68, c[0x0][0xb28] ;  /* 0x0002ca00ff447b82 */ /* 0x000e700000000a00 */
[----:B------:R-:W1:Y:S01]  /*51a0*/  LDC.64 R162, c[0x0][0x8b0] ;  /* 0x00022c00ffa27b82 */ /* 0x000e620000000a00 */
[----:B---3--:R-:W-:-:S07]  /*51b0*/  IMAD.IADD R2, R3, 0x1, R2 ;  /* 0x0000000103027824 */ /* 0x008fce00078e0202 */
[----:B------:R-:W3:Y:S08]  /*51c0*/  LDC.64 R160, c[0x0][0x8a8] ;  /* 0x00022a00ffa07b82 */ /* 0x000ef00000000a00 */
[----:B--2-4-:R-:W1:Y:S02]  /*51d0*/  LDC R172, c[0x0][0x374] ;  /* 0x0000dd00ffac7b82 */ /* 0x014e640000000800 */
.L_x_132:
[----:B------:R-:W-:Y:S02]  /*51e0*/  LEA R0, R185, UR49, 0x3 ;  /* 0x00000031b9007c11 */ /* 0x000fe4000f8e18ff */
[----:B------:R-:W-:Y:S02]  /*51f0*/  SHF.L.U32 R3, R177, 0x1f, RZ ;  /* 0x0000001fb1037819 */ /* 0x000fe400000006ff */
[----:B------:R-:W-:Y:S02]  /*5200*/  LEA R16, R185, UR49, 0x4 ;  /* 0x00000031b9107c11 */ /* 0x000fe4000f8e20ff */
[----:B------:R-:W2:Y:S02]  /*5210*/  SYNCS.PHASECHK.TRANS64.TRYWAIT P0, [R0+URZ+0x160], R3 ;  /* 0x00016003000075a7 */ /* 0x000ea400080011ff */
[----:B--2---:R-:W-:Y:S05]  /*5220*/  @!P0 BRA `(.L_x_94) ;  /* 0x0000005c00508947 */ /* 0x004fea0003800000 */
.L_x_196:
[----:B------:R-:W4:Y:S01]  /*5230*/  LDC.64 R14, c[0x0][0xb10] ;  /* 0x0002c400ff0e7b82 */ /* 0x000f220000000a00 */
[----:B------:R-:W3:Y:S01]  /*5240*/  LDS.128 R16, [R16+0x1d0] ;  /* 0x0001d00010107984 */ /* 0x000ee20000000c00 */
[----:B-1----:R-:W-:Y:S01]  /*5250*/  ISETP.NE.AND P1, PT, R73, 0x1, PT ;  /* 0x000000014900780c */ /* 0x002fe20003f25270 */
[----:B--2---:R-:W-:Y:S01]  /*5260*/  VIADD R0, R0, 0x170 ;  /* 0x0000017000007836 */ /* 0x004fe20000000000 */
[----:B------:R-:W-:Y:S04]  /*5270*/  ISETP.GE.AND P0, PT, R72, 0x1, PT ;  /* 0x000000014800780c */ /* 0x000fe80003f06270 */
[----:B------:R-:W1:Y:S01]  /*5280*/  LDC.64 R12, c[0x0][0xb18] ;  /* 0x0002c600ff0c7b82 */ /* 0x000e620000000a00 */
[----:B------:R-:W-:Y:S01]  /*5290*/  PRMT R0, RZ, 0x654, R0 ;  /* 0x00000654ff007816 */ /* 0x000fe20000000000 */
[----:B------:R-:W-:Y:S01]  /*52a0*/  @!PT LDS RZ, [RZ] ;  /* 0x00000000fffff984 */ /* 0x000fe20000000800 */
[----:B------:R-:W-:Y:S01]  /*52b0*/  @!PT LDS RZ, [RZ] ;  /* 0x00000000fffff984 */ /* 0x000fe20000000800 */
[----:B------:R-:W-:Y:S01]  /*52c0*/  @!PT LDS RZ, [RZ] ;  /* 0x00000000fffff984 */ /* 0x000fe20000000800 */
[----:B------:R-:W-:Y:S01]  /*52d0*/  @!PT LDS RZ, [RZ] ;  /* 0x00000000fffff984 */ /* 0x000fe20000000800 */
[----:B------:R2:W-:Y:S06]  /*52e0*/  MEMBAR.ALL.CTA ;  /* 0x0000000000007992 */ /* 0x0005ec0000008000 */
[----:B--2---:R-:W2:Y:S01]  /*52f0*/  FENCE.VIEW.ASYNC.S ;  /* 0x00000000000073c6 */ /* 0x004ea20000000000 */
[----:B------:R-:W1:Y:S08]  /*5300*/  @!P1 LDC R11, c[0x0][0xb20] ;  /* 0x0002c800ff0b9b82 */ /* 0x000e700000000800 */
[----:B------:R-:W1:Y:S01]  /*5310*/  @!P1 LDC R10, c[0x0][0xb0c] ;  /* 0x0002c300ff0a9b82 */ /* 0x000e620000000800 */
[----:B--2---:R2:W-:Y:S01]  /*5320*/  SYNCS.ARRIVE.TRANS64.RED.A1T0 RZ, [R0+URZ], RZ ;  /* 0x000000ff00ff79a7 */ /* 0x0045e200081004ff */
[----:B---3--:R-:W-:Y:S04]  /*5330*/  LOP3.LUT P4, RZ, R18, 0x1, RZ, 0xc0, !PT ;  /* 0x0000000112ff7812 */ /* 0x008fe8000788c0ff */
[----:B------:R-:W-:Y:S09]  /*5340*/  P2R R184, PR, RZ, 0x10 ;  /* 0x00000010ffb87803 */ /* 0x000ff20000000000 */
[----:B------:R-:W-:Y:S02]  /*5350*/  @P4 MOV R77, R16 ;  /* 0x00000010004d4202 */ /* 0x000fe40000000f00 */
[----:B------:R-:W-:Y:S01]  /*5360*/  @P4 LOP3.LUT R75, R17, 0xffff, RZ, 0xc0, !PT ;  /* 0x0000ffff114b4812 */ /* 0x000fe200078ec0ff */
[----:B--2-4-:R-:W-:Y:S06]  /*5370*/  @!P0 BRA `(.L_x_95) ;  /* 0x0000000000a48947 */ /* 0x014fec0003800000 */
[----:B------:R-:W-:Y:S01]  /*5380*/  IMAD.HI.U32 R24, R172, R71, RZ ;  /* 0x00000047ac187227 */ /* 0x000fe200078e00ff */
[----:B------:R-:W-:Y:S02]  /*5390*/  ISETP.NE.AND P0, PT, R70, 0x1, PT ;  /* 0x000000014600780c */ /* 0x000fe40003f05270 */
[----:B------:R-:W-:Y:S01]  /*53a0*/  ISETP.NE.AND P2, PT, R72, 0x1, PT ;  /* 0x000000014800780c */ /* 0x000fe20003f45270 */
[-C--:B------:R-:W-:Y:S01]  /*53b0*/  IMAD.HI.U32 R22, R173, R164.reuse, RZ ;  /* 0x000000a4ad167227 */ /* 0x080fe200078e00ff */
[----:B------:R-:W-:Y:S02]  /*53c0*/  SHF.R.U32.HI R23, RZ, R169, R24 ;  /* 0x000000a9ff177219 */ /* 0x000fe40000011618 */
[----:B------:R-:W-:Y:S01]  /*53d0*/  ISETP.NE.AND P3, PT, R74, 0x1, PT ;  /* 0x000000014a00780c */ /* 0x000fe20003f65270 */
[----:B------:R-:W-:Y:S01]  /*53e0*/  IMAD.HI.U32 R28, R75, R71, RZ ;  /* 0x000000474b1c7227 */ /* 0x000fe200078e00ff */
[----:B------:R-:W-:Y:S02]  /*53f0*/  SHF.R.U32.HI R22, RZ, R165, R22 ;  /* 0x000000a5ff167219 */ /* 0x000fe40000011616 */
[----:B------:R-:W-:Y:S01]  /*5400*/  SEL R3, R172, R23, !P0 ;  /* 0x00000017ac037207 */ /* 0x000fe20004000000 */
[----:B------:R-:W-:Y:S01]  /*5410*/  IMAD.HI.U32 R26, R77, R164, RZ ;  /* 0x000000a44d1a7227 */ /* 0x000fe200078e00ff */
[----:B------:R-:W-:Y:S03]  /*5420*/  SEL R7, R173, R22, !P3 ;  /* 0x00000016ad077207 */ /* 0x000fe60005800000 */
[-C--:B------:R-:W-:Y:S01]  /*5430*/  IMAD.HI.U32 R22, R3, R68.reuse, RZ ;  /* 0x0000004403167227 */ /* 0x080fe200078e00ff */
[----:B------:R-:W-:Y:S03]  /*5440*/  SHF.R.U32.HI R26, RZ, R165, R26 ;  /* 0x000000a5ff1a7219 */ /* 0x000fe6000001161a */
[----:B------:R-:W-:Y:S01]  /*5450*/  IMAD.HI.U32 R24, R7, R68, RZ ;  /* 0x0000004407187227 */ /* 0x000fe200078e00ff */
[----:B------:R-:W-:Y:S02]  /*5460*/  @P2 SHF.R.U32.HI R3, RZ, R69, R22 ;  /* 0x00000045ff032219 */ /* 0x000fe40000011616 */
[----:B------:R-:W-:Y:S02]  /*5470*/  SHF.R.U32.HI R22, RZ, R169, R28 ;  /* 0x000000a9ff167219 */ /* 0x000fe4000001161c */
[----:B------:R-:W-:Y:S01]  /*5480*/  @P2 SHF.R.U32.HI R7, RZ, R69, R24 ;  /* 0x00000045ff072219 */ /* 0x000fe20000011618 */
[C---:B------:R-:W-:Y:S01]  /*5490*/  IMAD R4, R72.reuse, R3, RZ ;  /* 0x0000000348047224 */ /* 0x040fe200078e02ff */
[----:B------:R-:W-:Y:S02]  /*54a0*/  SEL R5, R75, R22, !P0 ;  /* 0x000000164b057207 */ /* 0x000fe40004000000 */
[----:B------:R-:W-:Y:S01]  /*54b0*/  SEL R3, R77, R26, !P3 ;  /* 0x0000001a4d037207 */ /* 0x000fe20005800000 */
[----:B------:R-:W-:Y:S01]  /*54c0*/  IMAD R6, R72, R7, RZ ;  /* 0x0000000748067224 */ /* 0x000fe200078e02ff */
[C---:B------:R-:W-:Y:S01]  /*54d0*/  ISETP.GE.AND P0, PT, R5.reuse, R4, PT ;  /* 0x000000040500720c */ /* 0x040fe20003f06270 */
[----:B------:R-:W-:Y:S03]  /*54e0*/  IMAD.HI.U32 R8, R5, R68, RZ ;  /* 0x0000004405087227 */ /* 0x000fe600078e00ff */
[----:B------:R-:W-:Y:S01]  /*54f0*/  ISETP.GE.OR P0, PT, R3, R6, P0 ;  /* 0x000000060300720c */ /* 0x000fe20000706670 */
[----:B------:R-:W-:Y:S01]  /*5500*/  IMAD.MOV R6, RZ, RZ, -R3 ;  /* 0x000000ffff067224 */ /* 0x000fe200078e0a03 */
[-C--:B------:R-:W-:Y:S03]  /*5510*/  SHF.R.U32.HI R8, RZ, R69.reuse, R8 ;  /* 0x00000045ff087219 */ /* 0x080fe60000011608 */
[----:B------:R-:W-:Y:S01]  /*5520*/  IMAD R77, R74, R6, R77 ;  /* 0x000000064a4d7224 */ /* 0x000fe200078e024d */
[----:B------:R-:W-:Y:S05]  /*5530*/  SEL R9, R5, R8, !P2 ;  /* 0x0000000805097207 */ /* 0x000fea0005000000 */
[----:B------:R-:W-:Y:S02]  /*5540*/  IMAD.MOV R8, RZ, RZ, -R9 ;  /* 0x000000ffff087224 */ /* 0x000fe400078e0a09 */
[C---:B------:R-:W-:Y:S04]  /*5550*/  @!P0 IMAD.HI.U32 R4, R3.reuse, R68, RZ ;  /* 0x0000004403048227 */ /* 0x040fe800078e00ff */
[----:B------:R-:W-:Y:S01]  /*5560*/  IMAD R8, R72, R8, R5 ;  /* 0x0000000848087224 */ /* 0x000fe200078e0205 */
[----:B------:R-:W-:Y:S04]  /*5570*/  @!P0 SHF.R.U32.HI R4, RZ, R69, R4 ;  /* 0x00000045ff048219 */ /* 0x000fe80000011604 */
[----:B------:R-:W-:Y:S02]  /*5580*/  @!P0 SEL R0, R3, R4, !P2 ;  /* 0x0000000403008207 */ /* 0x000fe40005000000 */
[----:B------:R-:W-:Y:S02]  /*5590*/  IADD3 R4, PT, PT, -R5, RZ, RZ ;  /* 0x000000ff05047210 */ /* 0x000fe40007ffe1ff */
[----:B------:R-:W-:Y:S01]  /*55a0*/  @!P0 IADD3 R9, PT, PT, R9, -R0, RZ ;  /* 0x8000000009098210 */ /* 0x000fe20007ffe0ff */
[----:B------:R-:W-:Y:S02]  /*55b0*/  @!P0 IMAD R0, R7, R8, R0 ;  /* 0x0000000807008224 */ /* 0x000fe400078e0200 */
[----:B------:R-:W-:Y:S02]  /*55c0*/  IMAD R75, R70, R4, R75 ;  /* 0x00000004464b7224 */ /* 0x000fe400078e024b */
[----:B------:R-:W-:Y:S02]  /*55d0*/  @!P0 IMAD R5, R9, R72, R3 ;  /* 0x0000004809058224 */ /* 0x000fe400078e0203 */
[----:B------:R-:W-:Y:S04]  /*55e0*/  @!P0 IMAD.MOV.U32 R3, RZ, RZ, R0 ;  /* 0x000000ffff038224 */ /* 0x000fe800078e0000 */
[----:B------:R-:W-:Y:S02]  /*55f0*/  IMAD R77, R3, R74, R77 ;  /* 0x0000004a034d7224 */ /* 0x000fe400078e024d */
[----:B------:R-:W-:Y:S07]  /*5600*/  IMAD R75, R5, R70, R75 ;  /* 0x00000046054b7224 */ /* 0x000fee00078e024b */
.L_x_95:
[----:B-1----:R-:W-:Y:S01]  /*5610*/  @!P1 ISETP.NE.AND P0, PT, R12, 0x1, PT ;  /* 0x000000010c00980c */ /* 0x002fe20003f05270 */
[----:B------:R-:W-:Y:S01]  /*5620*/  @!P1 IMAD.HI.U32 R4, R75, R13, RZ ;  /* 0x0000000d4b049227 */ /* 0x000fe200078e00ff */
[----:B------:R-:W-:Y:S01]  /*5630*/  @!P1 ISETP.NE.AND P2, PT, R10, 0x1, PT ;  /* 0x000000010a00980c */ /* 0x000fe20003f45270 */
[----:B------:R-:W-:Y:S01]  /*5640*/  ULOP3.LUT UP0, URZ, UR48, 0x1b0, URZ, 0xc0, !UPT ;  /* 0x000001b030ff7892 */ /* 0x000fe2000f80c0ff */
[----:B------:R-:W-:Y:S01]  /*5650*/  R2UR UR42, R21 ;  /* 0x00000000152a72ca */ /* 0x000fe200000e0000 */
[----:B------:R-:W-:Y:S01]  /*5660*/  @!P1 IMAD.HI.U32 R0, R77, R14, RZ ;  /* 0x0000000e4d009227 */ /* 0x000fe200078e00ff */
[----:B------:R-:W-:Y:S02]  /*5670*/  @!P1 SHF.R.U32.HI R4, RZ, R11, R4 ;  /* 0x0000000bff049219 */ /* 0x000fe40000011604 */
[----:B------:R-:W-:Y:S01]  /*5680*/  R2UR UR41, R20 ;  /* 0x00000000142972ca */ /* 0x000fe200000e0000 */
[----:B------:R-:W-:Y:S01]  /*5690*/  VIADD R185, R185, 0x1 ;  /* 0x00000001b9b97836 */ /* 0x000fe20000000000 */
[----:B------:R-:W-:Y:S02]  /*56a0*/  @!P1 SHF.R.U32.HI R0, RZ, R15, R0 ;  /* 0x0000000fff009219 */ /* 0x000fe40000011600 */
[----:B------:R-:W-:Y:S02]  /*56b0*/  @!P1 SEL R3, R75, R4, !P0 ;  /* 0x000000044b039207 */ /* 0x000fe40004000000 */
[----:B------:R-:W-:Y:S02]  /*56c0*/  @!P1 SEL R4, R77, R0, !P2 ;  /* 0x000000004d049207 */ /* 0x000fe40005000000 */
[----:B------:R-:W-:Y:S01]  /*56d0*/  @P4 SHF.R.U32.HI R174, RZ, 0x10, R17 ;  /* 0x00000010ffae4819 */ /* 0x000fe20000011611 */
[----:B------:R-:W-:Y:S02]  /*56e0*/  USHF.L.U32 UR42, UR42, 0x7, URZ ;  /* 0x000000072a2a7899 */ /* 0x000fe400080006ff */
[----:B------:R-:W-:Y:S02]  /*56f0*/  @!P1 IMAD.IADD R0, R3, 0x1, -R4 ;  /* 0x0000000103009824 */ /* 0x000fe400078e0a04 */
[----:B------:R-:W-:Y:S01]  /*5700*/  @!P1 IMAD.IADD R3, R4, 0x1, -R3 ;  /* 0x0000000104039824 */ /* 0x000fe200078e0a03 */
[----:B------:R-:W-:Y:S01]  /*5710*/  UIMAD UR41, UR41, 0xc0, URZ ;  /* 0x000000c0292978a4 */ /* 0x000fe2000f8e02ff */
[----:B------:R-:W-:Y:S02]  /*5720*/  @!P1 IMAD R77, R0, R10, R77 ;  /* 0x0000000a004d9224 */ /* 0x000fe400078e024d */
[----:B------:R-:W-:Y:S01]  /*5730*/  @!P1 IMAD R75, R3, R12, R75 ;  /* 0x0000000c034b9224 */ /* 0x000fe200078e024b */
[----:B------:R-:W-:Y:S08]  /*5740*/  BRA.U !UP0, `(.L_x_96) ;  /* 0x0000000108407547 */ /* 0x000ff0000b800000 */
[----:B------:R-:W1:Y:S01]  /*5750*/  LDCU.64 UR8, c[0x4][0x88] ;  /* 0x01001100ff0877ac */ /* 0x000e620008000a00 */
[----:B------:R-:W-:Y:S01]  /*5760*/  MOV R15, 0x0 ;  /* 0x00000000000f7802 */ /* 0x000fe20000000f00 */
[----:B------:R-:W-:Y:S02]  /*5770*/  HFMA2 R12, -RZ, RZ, 0, 5.9604644775390625e-08 ;  /* 0x00000001ff0c7431 */ /* 0x000fe400000001ff */
[----:B------:R-:W-:Y:S02]  /*5780*/  IMAD.MOV.U32 R8, RZ, RZ, 0x70 ;  /* 0x00000070ff087424 */ /* 0x000fe400078e00ff */
[----:B------:R-:W-:Y:S01]  /*5790*/  IMAD.MOV.U32 R13, RZ, RZ, RZ ;  /* 0x000000ffff0d7224 */ /* 0x000fe200078e00ff */
[----:B------:R-:W2:Y:S01]  /*57a0*/  LDCU.64 UR6, c[0x4][0x90] ;  /* 0x01001200ff0677ac */ /* 0x000ea20008000a00 */
[----:B------:R-:W3:Y:S01]  /*57b0*/  LDC.64 R14, c[0x4][R15] ;  /* 0x010000000f0e7b82 */ /* 0x000ee20000000a00 */
[----:B------:R-:W4:Y:S01]  /*57c0*/  LDCU.64 UR4, c[0x4][0x8] ;  /* 0x01000100ff0477ac */ /* 0x000f220008000a00 */
[----:B-1----:R-:W-:Y:S01]  /*57d0*/  MOV R5, UR9 ;  /* 0x0000000900057c02 */ /* 0x002fe20008000f00 */
[----:B------:R-:W-:Y:S01]  /*57e0*/  IMAD.U32 R4, RZ, RZ, UR8 ;  /* 0x00000008ff047e24 */ /* 0x000fe2000f8e00ff */
[----:B--2---:R-:W-:Y:S01]  /*57f0*/  MOV R7, UR7 ;  /* 0x0000000700077c02 */ /* 0x004fe20008000f00 */
[----:B------:R-:W-:Y:S01]  /*5800*/  IMAD.U32 R6, RZ, RZ, UR6 ;  /* 0x00000006ff067e24 */ /* 0x000fe2000f8e00ff */
[----:B----4-:R-:W-:Y:S01]  /*5810*/  MOV R11, UR5 ;  /* 0x00000005000b7c02 */ /* 0x010fe20008000f00 */
[----:B------:R-:W-:Y:S02]  /*5820*/  IMAD.U32 R10, RZ, RZ, UR4 ;  /* 0x00000004ff0a7e24 */ /* 0x000fe4000f8e00ff */
[----:B------:R-:W-:Y:S07]  /*5830*/  LEPC R20, `(.L_x_96) ;  /* 0x000000001014794e */ /* 0x000fee0000000000 */
[----:B---3-5:R-:W-:Y:S05]  /*5840*/  CALL.ABS.NOINC R14 ;  /* 0x000000000e007343 */ /* 0x028fea0003c00000 */
.L_x_96:
[----:B------:R-:W-:Y:S09]  /*5850*/  ULOP3.LUT UP0, URZ, UR50, 0x1b0, URZ, 0xc0, !UPT ;  /* 0x000001b032ff7892 */ /* 0x000ff2000f80c0ff */
[----:B------:R-:W-:Y:S05]  /*5860*/  BRA.U !UP0, `(.L_x_97) ;  /* 0x0000000108407547 */ /* 0x000fea000b800000 */
        /* <DEDUP_REMOVED lines=16> */
.L_x_97:
[----:B------:R-:W-:Y:S01]  /*5970*/  ISETP.NE.U32.AND P4, PT, R162, RZ, PT ;  /* 0x000000ffa200720c */ /* 0x000fe20003f85070 */
[----:B------:R-:W-:Y:S01]  /*5980*/  UISETP.NE.AND UP2, UPT, UR51, URZ, UPT ;  /* 0x000000ff3300728c */ /* 0x000fe2000bf45270 */
[----:B------:R-:W-:Y:S01]  /*5990*/  ISETP.NE.U32.AND P2, PT, RZ, UR38, PT ;  /* 0x00000026ff007c0c */ /* 0x000fe2000bf45070 */
[----:B------:R-:W-:Y:S01]  /*59a0*/  UISETP.NE.U32.AND UP1, UPT, UR44, URZ, UPT ;  /* 0x000000ff2c00728c */ /* 0x000fe2000bf25070 */
[----:B------:R-:W-:Y:S01]  /*59b0*/  ISETP.NE.AND.EX P4, PT, R163, RZ, PT, P4 ;  /* 0x000000ffa300720c */ /* 0x000fe20003f85340 */
[----:B------:R-:W-:Y:S01]  /*59c0*/  UPLOP3.LUT UP0, UPT, UPT, UPT, UPT, 0x40, 0x4 ;  /* 0x000000000004789c */ /* 0x000fe20003f0e870 */
[----:B------:R-:W-:Y:S01]  /*59d0*/  ISETP.NE.AND.EX P2, PT, RZ, UR39, PT, P2 ;  /* 0x00000027ff007c0c */ /* 0x000fe2000bf45320 */
[----:B------:R-:W-:Y:S01]  /*59e0*/  UISETP.NE.AND.EX UP1, UPT, UR45, URZ, UPT, UP1 ;  /* 0x000000ff2d00728c */ /* 0x000fe2000bf25310 */
[----:B------:R-:W-:Y:S04]  /*59f0*/  PLOP3.LUT P1, PT, PT, PT, UP2, 0x80, 0x8 ;  /* 0x000000000008781c */ /* 0x000fe80003f2f028 */
[----:B------:R-:W-:Y:S06]  /*5a00*/  @UP2 UPLOP3.LUT UP0, UPT, UPT, UPT, UP1, 0x80, 0x8 ;  /* 0x000000000008289c */ /* 0x000fec0003f0f010 */
[----:B------:R-:W-:Y:S01]  /*5a10*/  PLOP3.LUT P0, PT, PT, PT, UP0, 0x80, 0x8 ;  /* 0x000000000008781c */ /* 0x000fe20003f0f008 */
[----:B------:R-:W-:Y:S01]  /*5a20*/  @!UPT UIADD3 URZ, UPT, UPT, URZ, URZ, URZ ;  /* 0x000000fffffff290 */ /* 0x000fe2000fffe0ff */
[----:B------:R-:W-:Y:S11]  /*5a30*/  BRA.U !UP1, `(.L_x_98) ;  /* 0x0000000109387547 */ /* 0x000ff6000b800000 */
[----:B------:R-:W-:Y:S01]  /*5a40*/  UISETP.NE.U32.AND UP0, UPT, UR38, URZ, UPT ;  /* 0x000000ff2600728c */ /* 0x000fe2000bf05070 */
[----:B------:R-:W-:Y:S02]  /*5a50*/  HFMA2 R0, -RZ, RZ, 0, 5.9604644775390625e-08 ;  /* 0x00000001ff007431 */ /* 0x000fe400000001ff */
[----:B------:R-:W-:Y:S01]  /*5a60*/  IMAD.MOV.U32 R167, RZ, RZ, 0x1 ;  /* 0x00000001ffa77424 */ /* 0x000fe200078e00ff */
[----:B------:R-:W-:Y:S06]  /*5a70*/  UISETP.NE.AND.EX UP0, UPT, UR39, URZ, UPT, UP0 ;  /* 0x000000ff2700728c */ /* 0x000fec000bf05300 */
[----:B------:R-:W-:Y:S05]  /*5a80*/  PLOP3.LUT P3, PT, PT, PT, UP0, 0x80, 0x8 ;  /* 0x000000000008781c */ /* 0x000fea0003f6f008 */
[----:B------:R-:W1:Y:S01]  /*5a90*/  @UP0 LDCU.64 UR6, c[0x0][0x888] ;  /* 0x00011100ff0607ac */ /* 0x000e620008000a00 */
[----:B------:R-:W-:Y:S07]  /*5aa0*/  @UP0 UIMAD UR4, UR36, UR44, URZ ;  /* 0x0000002c240402a4 */ /* 0x000fee000f8e02ff */
[----:B------:R-:W-:Y:S01]  /*5ab0*/  @!P3 PRMT R167, R0, 0x7610, R167 ;  /* 0x0000761000a7b816 */ /* 0x000fe200000000a7 */
[----:B-1----:R-:W-:Y:S03]  /*5ac0*/  @UP0 UIMAD.WIDE UR6, UR4, 0x4, UR6 ;  /* 0x00000004040608a5 */ /* 0x002fe6000f8e0206 */
[----:B------:R-:W1:Y:S03]  /*5ad0*/  @!UP0 LDCU UR4, c[0x0][0x880] ;  /* 0x00011000ff0487ac */ /* 0x000e660008000800 */
[----:B------:R-:W-:Y:S01]  /*5ae0*/  IMAD.U32 R4, RZ, RZ, UR6 ;  /* 0x00000006ff047e24 */ /* 0x000fe2000f8e00ff */
[----:B------:R-:W-:Y:S05]  /*5af0*/  MOV R5, UR7 ;  /* 0x0000000700057c02 */ /* 0x000fea0008000f00 */
[----:B-----5:R2:W5:Y:S02]  /*5b00*/  @P3 LDG.E R81, desc[UR46][R4.64] ;  /* 0x0000002e04513981 */ /* 0x020564000c1e1900 */
[----:B-12---:R-:W-:Y:S02]  /*5b10*/  @!P3 IMAD.U32 R81, RZ, RZ, UR4 ;  /* 0x00000004ff51be24 */ /* 0x006fe4000f8e00ff */
.L_x_98:
[----:B------:R-:W-:Y:S05]  /*5b20*/  @!P4 BRA `(.L_x_99) ;  /* 0x000000000020c947 */ /* 0x000fea0003800000 */
[----:B------:R-:W-:Y:S04]  /*5b30*/  ISETP.NE.U32.AND P3, PT, R160, RZ, PT ;  /* 0x000000ffa000720c */ /* 0x000fe80003f65070 */
[----:B------:R-:W-:Y:S11]  /*5b40*/  ISETP.NE.AND.EX P3, PT, R161, RZ, PT, P3 ;  /* 0x000000ffa100720c */ /* 0x000ff60003f65330 */
[----:B------:R-:W-:Y:S02]  /*5b50*/  @!UPT UIADD3 URZ, UPT, UPT, URZ, URZ, URZ ;  /* 0x000000fffffff290 */ /* 0x000fe4000fffe0ff */
[----:B------:R-:W1:Y:S01]  /*5b60*/  @P3 LDC.64 R4, c[0x0][0x8a8] ;  /* 0x00022a00ff043b82 */ /* 0x000e620000000a00 */
[----:B------:R-:W-:Y:S04]  /*5b70*/  @P3 IMAD R0, R162, UR36, RZ ;  /* 0x00000024a2003c24 */ /* 0x000fe8000f8e02ff */
[----:B-1----:R-:W-:Y:S05]  /*5b80*/  @P3 IMAD.WIDE R4, R0, 0x4, R4 ;  /* 0x0000000400043825 */ /* 0x002fea00078e0204 */
[----:B-----5:R1:W5:Y:S02]  /*5b90*/  @P3 LDG.E R76, desc[UR46][R4.64] ;  /* 0x0000002e044c3981 */ /* 0x020364000c1e1900 */
[----:B-1----:R-:W2:Y:S02]  /*5ba0*/  @!P3 LDC R76, c[0x0][0x8a0] ;  /* 0x00022800ff4cbb82 */ /* 0x002ea40000000800 */
.L_x_99:
[----:B-----5:R-:W-:Y:S01]  /*5bb0*/  FSETP.NEU.AND P4, PT, R81, RZ, PT ;  /* 0x000000ff5100720b */ /* 0x020fe20003f8d000 */
[----:B------:R-:W-:Y:S01]  /*5bc0*/  BSSY B1, `(.L_x_100) ;  /* 0x0000047000017945 */ /* 0x000fe20003800000 */
[----:B------:R-:W-:Y:S01]  /*5bd0*/  SEL R5, RZ, 0xffffffff, P2 ;  /* 0xffffffffff057807 */ /* 0x000fe20001000000 */
[----:B------:R-:W-:Y:S01]  /*5be0*/  IMAD.MOV.U32 R192, RZ, RZ, 0x1 ;  /* 0x00000001ffc07424 */ /* 0x000fe200078e00ff */
[----:B------:R-:W-:Y:S01]  /*5bf0*/  LOP3.LUT P3, RZ, R167, 0xff, RZ, 0xc0, !PT ;  /* 0x000000ffa7ff7812 */ /* 0x000fe2000786c0ff */
[----:B------:R-:W-:Y:S01]  /*5c00*/  IMAD R78, R79, 0xc0, R2 ;  /* 0x000000c04f4e7824 */ /* 0x000fe200078e0202 */
[----:B------:R-:W-:Y:S02]  /*5c10*/  @P1 SEL R0, RZ, 0xffffffff, P4 ;  /* 0xffffffffff001807 */ /* 0x000fe40002000000 */
[----:B------:R-:W-:Y:S02]  /*5c20*/  CS2R R158, SRZ ;  /* 0x00000000009e7805 */ /* 0x000fe4000001ff00 */
[----:B------:R-:W-:Y:S02]  /*5c30*/  LEA R3, R176, UR49, 0x3 ;  /* 0x00000031b0037c11 */ /* 0x000fe4000f8e18ff */
[----:B------:R-:W-:Y:S02]  /*5c40*/  CS2R R156, SRZ ;  /* 0x00000000009c7805 */ /* 0x000fe4000001ff00 */
[----:B------:R-:W-:Y:S02]  /*5c50*/  @P0 SEL R0, R5, R0, !P3 ;  /* 0x0000000005000207 */ /* 0x000fe40005800000 */
[----:B------:R-:W-:Y:S02]  /*5c60*/  CS2R R154, SRZ ;  /* 0x00000000009a7805 */ /* 0x000fe4000001ff00 */
[----:B------:R-:W-:Y:S02]  /*5c70*/  LEA R187, R79, UR49, 0x3 ;  /* 0x000000314fbb7c11 */ /* 0x000fe4000f8e18ff */
[----:B------:R-:W-:Y:S02]  /*5c80*/  CS2R R152, SRZ ;  /* 0x0000000000987805 */ /* 0x000fe4000001ff00 */
[----:B------:R-:W-:Y:S02]  /*5c90*/  @P1 LOP3.LUT R0, R0, 0x1, RZ, 0xc0, !PT ;  /* 0x0000000100001812 */ /* 0x000fe400078ec0ff */
[----:B------:R-:W-:Y:S02]  /*5ca0*/  CS2R R150, SRZ ;  /* 0x0000000000967805 */ /* 0x000fe4000001ff00 */
[----:B------:R-:W-:Y:S02]  /*5cb0*/  SHF.L.U32 R4, R178, 0x1f, RZ ;  /* 0x0000001fb2047819 */ /* 0x000fe400000006ff */
[----:B------:R-:W-:Y:S02]  /*5cc0*/  CS2R R148, SRZ ;  /* 0x0000000000947805 */ /* 0x000fe4000001ff00 */
[----:B------:R-:W-:Y:S02]  /*5cd0*/  ISETP.NE.U32.OR P6, PT, R0, 0x1, !P1 ;  /* 0x000000010000780c */ /* 0x000fe40004fc5470 */
[----:B------:R-:W-:Y:S02]  /*5ce0*/  CS2R R146, SRZ ;  /* 0x0000000000927805 */ /* 0x000fe4000001ff00 */
[----:B------:R-:W-:Y:S02]  /*5cf0*/  PLOP3.LUT P2, PT, PT, PT, UP1, 0x80, 0x8 ;  /* 0x000000000008781c */ /* 0x000fe40003f4f018 */
[----:B------:R-:W-:Y:S02]  /*5d00*/  CS2R R144, SRZ ;  /* 0x0000000000907805 */ /* 0x000fe4000001ff00 */
[----:B------:R-:W-:Y:S02]  /*5d10*/  SEL R0, RZ, 0xffffffff, P4 ;  /* 0xffffffffff007807 */ /* 0x000fe40002000000 */
[----:B------:R-:W-:Y:S03]  /*5d20*/  P2R R194, PR, RZ, 0x40 ;  /* 0x00000040ffc27803 */ /* 0x000fe60000000000 */
[----:B------:R-:W-:Y:S04]  /*5d30*/  @P6 SHF.L.U32 R6, R175, 0x1f, RZ ;  /* 0x0000001faf066819 */ /* 0x000fe800000006ff */
[----:B------:R-:W-:Y:S01]  /*5d40*/  @P2 SEL R0, R5, R0, !P3 ;  /* 0x0000000005002207 */ /* 0x000fe20005800000 */
[----:B------:R-:W1:Y:S03]  /*5d50*/  @P6 SYNCS.PHASECHK.TRANS64.TRYWAIT P1, [R3+URZ+0x120], R6 ;  /* 0x00012006030065a7 */ /* 0x000e6600080211ff */
[----:B------:R-:W-:Y:S04]  /*5d60*/  LOP3.LUT R0, R0, 0x1, RZ, 0xc0, !PT ;  /* 0x0000000100007812 */ /* 0x000fe800078ec0ff */
[----:B------:R-:W-:Y:S04]  /*5d70*/  ISETP.NE.U32.AND P5, PT, R0, 0x1, PT ;  /* 0x000000010000780c */ /* 0x000fe80003fa5070 */
[----:B------:R-:W-:Y:S01]  /*5d80*/  P2R R193, PR, RZ, 0x20 ;  /* 0x00000020ffc17803 */ /* 0x000fe20000000000 */
[----:B------:R3:W4:Y:S01]  /*5d90*/  SYNCS.PHASECHK.TRANS64.TRYWAIT P0, [R187+URZ+0x180], R4 ;  /* 0x00018004bb0075a7 */ /* 0x00072200080011ff */
[----:B-1----:R-:W-:Y:S01]  /*5da0*/  @P6 SEL R192, RZ, 0x1, !P1 ;  /* 0x00000001ffc06807 */ /* 0x002fe20004800000 */
[----:B---3--:R-:W-:Y:S06]  /*5db0*/  @!P6 BRA `(.L_x_101) ;  /* 0x00000000009ce947 */ /* 0x008fec0003800000 */
[----:B------:R-:W-:Y:S01]  /*5dc0*/  @P5 IMAD R7, R176, 0x2000, R181 ;  /* 0x00002000b0075824 */ /* 0x000fe200078e02b5 */
[----:B------:R-:W-:Y:S01]  /*5dd0*/  ISETP.NE.AND P1, PT, R192, RZ, PT ;  /* 0x000000ffc000720c */ /* 0x000fe20003f25270 */
[----:B------:R-:W-:Y:S01]  /*5de0*/  BSSY B0, `(.L_x_102) ;  /* 0x0000010000007945 */ /* 0x000fe20003800000 */
[----:B------:R-:W-:Y:S01]  /*5df0*/  CS2R R146, SRZ ;  /* 0x0000000000927805 */ /* 0x000fe2000001ff00 */
[--C-:B------:R-:W-:Y:S01]  /*5e00*/  @P5 IMAD R8, R182, -0x10, R7.reuse ;  /* 0xfffffff0b6085824 */ /* 0x100fe200078e0207 */
[----:B------:R-:W-:Y:S01]  /*5e10*/  CS2R R144, SRZ ;  /* 0x0000000000907805 */ /* 0x000fe2000001ff00 */
[----:B------:R-:W-:Y:S01]  /*5e20*/  @P5 IMAD R6, R180, -0x10, R7 ;  /* 0xfffffff0b4065824 */ /* 0x000fe200078e0207 */
[----:B------:R-:W-:Y:S01]  /*5e30*/  CS2R R154, SRZ ;  /* 0x00000000009a7805 */ /* 0x000fe2000001ff00 */
[----:B------:R-:W-:Y:S01]  /*5e40*/  @P5 IMAD R5, R179, 0x10, R8 ;  /* 0x00000010b3055824 */ /* 0x000fe200078e0208 */
[----:B------:R-:W-:Y:S02]  /*5e50*/  CS2R R152, SRZ ;  /* 0x0000000000987805 */ /* 0x000fe4000001ff00 */
[----:B------:R-:W-:Y:S02]  /*5e60*/  CS2R R150, SRZ ;  /* 0x0000000000967805 */ /* 0x000fe4000001ff00 */
[----:B------:R-:W-:Y:S02]  /*5e70*/  CS2R R148, SRZ ;  /* 0x0000000000947805 */ /* 0x000fe4000001ff00 */
[----:B------:R-:W-:Y:S02]  /*5e80*/  CS2R R158, SRZ ;  /* 0x00000000009e7805 */ /* 0x000fe4000001ff00 */
[----:B------:R-:W-:Y:S01]  /*5e90*/  CS2R R156, SRZ ;  /* 0x00000000009c7805 */ /* 0x000fe2000001ff00 */
[----:B------:R-:W-:Y:S06]  /*5ea0*/  @P1 BRA `(.L_x_103) ;  /* 0x00000000000c1947 */ /* 0x000fec0003800000 */
[----:B------:R-:W-:Y:S04]  /*5eb0*/  SHF.L.U32 R0, R175, 0x1f, RZ ;  /* 0x0000001faf007819 */ /* 0x000fe800000006ff */
[----:B------:R-:W1:Y:S02]  /*5ec0*/  SYNCS.PHASECHK.TRANS64.TRYWAIT P1, [R3+URZ+0x120], R0 ;  /* 0x00012000030075a7 */ /* 0x000e6400080211ff */
[----:B-1----:R-:W-:Y:S05]  /*5ed0*/  @!P1 BRA `(.L_x_104) ;  /* 0x0000005000389947 */ /* 0x002fea0003800000 */
.L_x_103:
[----:B------:R-:W-:Y:S05]  /*5ee0*/  BSYNC B0 ;  /* 0x0000000000007941 */ /* 0x000fea0003800000 */
.L_x_102:
[----:B------:R-:W-:Y:S01]  /*5ef0*/  ISETP.NE.AND P1, PT, R193, RZ, PT ;  /* 0x000000ffc100720c */ /* 0x000fe20003f25270 */
[----:B-1----:R-:W-:Y:S02]  /*5f00*/  VIADD R3, R3, 0x138 ;  /* 0x0000013803037836 */ /* 0x002fe40000000000 */
[----:B------:R-:W-:Y:S02]  /*5f10*/  IMAD.U32 R0, RZ, RZ, UR37 ;  /* 0x00000025ff007e24 */ /* 0x000fe4000f8e00ff */
[----:B------:R-:W-:Y:S03]  /*5f20*/  VIADD R176, R176, 0x1 ;  /* 0x00000001b0b07836 */ /* 0x000fe60000000000 */
[----:B------:R-:W-:Y:S05]  /*5f30*/  PRMT R0, R0, 0x654, R3 ;  /* 0x0000065400007816 */ /* 0x000fea0000000003 */
[----:B------:R1:W3:Y:S04]  /*5f40*/  @P1 LDS.128 R144, [R7] ;  /* 0x0000000007901984 */ /* 0x0002e80000000c00 */
[----:B------:R1:W1:Y:S04]  /*5f50*/  @P1 LDS.128 R152, [R6+0x20] ;  /* 0x0000200006981984 */ /* 0x0002680000000c00 */
[----:B------:R1:W1:Y:S04]  /*5f60*/  @P1 LDS.128 R148, [R8+0x10] ;  /* 0x0000100008941984 */ /* 0x0002680000000c00 */
[----:B------:R1:W1:Y:S01]  /*5f70*/  @P1 LDS.128 R156, [R5+0x10] ;  /* 0x00001000059c1984 */ /* 0x0002620000000c00 */
[C---:B------:R-:W-:Y:S01]  /*5f80*/  ISETP.NE.AND P1, PT, R176.reuse, 0x3, PT ;  /* 0x00000003b000780c */ /* 0x040fe20003f25270 */
[----:B------:R-:W-:Y:S01]  /*5f90*/  @!PT LDS RZ, [RZ] ;  /* 0x00000000fffff984 */ /* 0x000fe20000000800 */
[----:B------:R-:W-:Y:S01]  /*5fa0*/  @!PT LDS RZ, [RZ] ;  /* 0x00000000fffff984 */ /* 0x000fe20000000800 */
[----:B------:R-:W-:Y:S01]  /*5fb0*/  @!PT LDS RZ, [RZ] ;  /* 0x00000000fffff984 */ /* 0x000fe20000000800 */
[----:B------:R-:W-:Y:S01]  /*5fc0*/  @!PT LDS RZ, [RZ] ;  /* 0x00000000fffff984 */ /* 0x000fe20000000800 */
[----:B------:R5:W-:Y:S06]  /*5fd0*/  MEMBAR.ALL.CTA ;  /* 0x0000000000007992 */ /* 0x000bec0000008000 */
[----:B-----5:R-:W5:Y:S01]  /*5fe0*/  FENCE.VIEW.ASYNC.S ;  /* 0x00000000000073c6 */ /* 0x020f620000000000 */
[----:B------:R-:W-:Y:S01]  /*5ff0*/  SEL R176, R176, RZ, P1 ;  /* 0x000000ffb0b07207 */ /* 0x000fe20000800000 */
[----:B-----5:R5:W-:Y:S02]  /*6000*/  SYNCS.ARRIVE.TRANS64.RED.A1T0 RZ, [R0+URZ], RZ ;  /* 0x000000ff00ff79a7 */ /* 0x020be400081004ff */
[----:B-----5:R-:W-:Y:S04]  /*6010*/  SEL R0, RZ, 0x1, P1 ;  /* 0x00000001ff007807 */ /* 0x020fe80000800000 */
[----:B---3--:R-:W-:Y:S02]  /*6020*/  LOP3.LUT R175, R175, R0, RZ, 0x3c, !PT ;  /* 0x00000000afaf7212 */ /* 0x008fe400078e3cff */
.L_x_101:
[----:B------:R-:W-:Y:S05]  /*6030*/  BSYNC B1 ;  /* 0x0000000000017941 */ /* 0x000fea0003800000 */
.L_x_100:
[----:B------:R-:W-:Y:S04]  /*6040*/  SHF.R.U32.HI R3, RZ, 0x15, R78 ;  /* 0x00000015ff037819 */ /* 0x000fe8000001164e */
[----:B------:R-:W-:Y:S01]  /*6050*/  LOP3.LUT P1, RZ, R3, 0x3, R168, 0x48, !PT ;  /* 0x0000000303ff7812 */ /* 0x000fe200078248a8 */
[----:B------:R-:W-:Y:S01]  /*6060*/  @!UPT UIADD3 URZ, UPT, UPT, URZ, URZ, URZ ;  /* 0x000000fffffff290 */ /* 0x000fe2000fffe0ff */
[----:B----4-:R-:W-:Y:S11]  /*6070*/  @P0 BRA `(.L_x_105) ;  /* 0x0000000000080947 */ /* 0x010ff60003800000 */
[----:B------:R-:W3:Y:S02]  /*6080*/  SYNCS.PHASECHK.TRANS64.TRYWAIT P0, [R187+URZ+0x180], R4 ;  /* 0x00018004bb0075a7 */ /* 0x000ee400080011ff */
[----:B---3--:R-:W-:Y:S05]  /*6090*/  @!P0 BRA `(.L_x_106) ;  /* 0x0000004c00dc8947 */ /* 0x008fea0003800000 */
.L_x_105:
[----:B------:R-:W-:Y:S05]  /*60a0*/  @!P1 BRA `(.L_x_107) ;  /* 0x0000000000409947 */ /* 0x000fea0003800000 */
[----:B------:R-:W4:Y:S01]  /*60b0*/  LDCU.64 UR8, c[0x4][0x78] ;  /* 0x01000f00ff0877ac */ /* 0x000f220008000a00 */
[----:B------:R-:W-:Y:S01]  /*60c0*/  MOV R15, 0x0 ;  /* 0x00000000000f7802 */ /* 0x000fe20000000f00 */
[----:B------:R-:W-:Y:S02]  /*60d0*/  HFMA2 R12, -RZ, RZ, 0, 5.9604644775390625e-08 ;  /* 0x00000001ff0c7431 */ /* 0x000fe400000001ff */
[----:B-1----:R-:W-:Y:S02]  /*60e0*/  IMAD.MOV.U32 R8, RZ, RZ, 0x192 ;  /* 0x00000192ff087424 */ /* 0x002fe400078e00ff */
[----:B------:R-:W-:Y:S01]  /*60f0*/  IMAD.MOV.U32 R13, RZ, RZ, RZ ;  /* 0x000000ffff0d7224 */ /* 0x000fe200078e00ff */
[----:B------:R-:W1:Y:S01]  /*6100*/  LDCU.64 UR6, c[0x4][0x80] ;  /* 0x01001000ff0677ac */ /* 0x000e620008000a00 */
[----:B------:R-:W2:Y:S01]  /*6110*/  LDC.64 R14, c[0x4][R15] ;  /* 0x010000000f0e7b82 */ /* 0x000ea20000000a00 */
[----:B------:R-:W5:Y:S01]  /*6120*/  LDCU.64 UR4, c[0x4][0x18] ;  /* 0x01000300ff0477ac */ /* 0x000f620008000a00 */
[----:B----4-:R-:W-:Y:S01]  /*6130*/  MOV R5, UR9 ;  /* 0x0000000900057c02 */ /* 0x010fe20008000f00 */
[----:B---3--:R-:W-:Y:S01]  /*6140*/  IMAD.U32 R4, RZ, RZ, UR8 ;  /* 0x00000008ff047e24 */ /* 0x008fe2000f8e00ff */
[----:B-1----:R-:W-:Y:S01]  /*6150*/  MOV R7, UR7 ;  /* 0x0000000700077c02 */ /* 0x002fe20008000f00 */
[----:B------:R-:W-:Y:S01]  /*6160*/  IMAD.U32 R6, RZ, RZ, UR6 ;  /* 0x00000006ff067e24 */ /* 0x000fe2000f8e00ff */
[----:B-----5:R-:W-:Y:S01]  /*6170*/  MOV R11, UR5 ;  /* 0x00000005000b7c02 */ /* 0x020fe20008000f00 */
[----:B------:R-:W-:Y:S02]  /*6180*/  IMAD.U32 R10, RZ, RZ, UR4 ;  /* 0x00000004ff0a7e24 */ /* 0x000fe4000f8e00ff */
[----:B------:R-:W-:Y:S07]  /*6190*/  LEPC R20, `(.L_x_107) ;  /* 0x000000001014794e */ /* 0x000fee0000000000 */
[----:B--2---:R-:W-:Y:S05]  /*61a0*/  CALL.ABS.NOINC R14 ;  /* 0x000000000e007343 */ /* 0x004fea0003c00000 */
.L_x_107:
[----:B------:R-:W-:Y:S01]  /*61b0*/  ISETP.NE.AND P0, PT, R183, RZ, PT ;  /* 0x000000ffb700720c */ /* 0x000fe20003f05270 */
[----:B------:R-:W-:Y:S05]  /*61c0*/  WARPSYNC.ALL ;  /* 0x0000000000007948 */ /* 0x000fea0003800000 */
[----:B------:R-:W-:Y:S01]  /*61d0*/  R2UR UR4, R78 ;  /* 0x000000004e0472ca */ /* 0x000fe200000e0000 */
[----:B------:R-:W-:Y:S01]  /*61e0*/  USHF.L.U32 UR5, UR54, 0xd, URZ ;  /* 0x0000000d36057899 */ /* 0x000fe200080006ff */
[-C--:B------:R-:W-:Y:S01]  /*61f0*/  F2FP.F16.E4M3.UNPACK_B R82, R144.reuse ;  /* 0x00000090ff52723e */ /* 0x080fe200020006ff */
[----:B------:R-:W-:Y:S01]  /*6200*/  BSSY.RECONVERGENT B0, `(.L_x_108) ;  /* 0x000011a000007945 */ /* 0x000fe20003800200 */
[----:B------:R-:W-:Y:S02]  /*6210*/  F2FP.F16.E4M3.UNPACK_B R84, R144.H1 ;  /* 0x00000090ff54723e */ /* 0x000fe400030006ff */
[-C--:B------:R-:W-:Y:S01]  /*6220*/  F2FP.F16.E4M3.UNPACK_B R86, R145.reuse ;  /* 0x00000091ff56723e */ /* 0x080fe200020006ff */
[--C-:B------:R-:W-:Y:S01]  /*6230*/  HADD2.F32 R80, -RZ, R82.reuse.H0_H0 ;  /* 0x20000052ff507230 */ /* 0x100fe20000004100 */
[----:B------:R-:W-:Y:S01]  /*6240*/  F2FP.F16.E4M3.UNPACK_B R88, R145.H1 ;  /* 0x00000091ff58723e */ /* 0x000fe200030006ff */
[----:B------:R-:W-:Y:S01]  /*6250*/  HADD2.F32 R82, -RZ, R82.H1_H1 ;  /* 0x30000052ff527230 */ /* 0x000fe20000004100 */
[-C--:B------:R-:W-:Y:S01]  /*6260*/  F2FP.F16.E4M3.UNPACK_B R90, R146.reuse ;  /* 0x00000092ff5a723e */ /* 0x080fe200020006ff */
[----:B------:R-:W-:Y:S01]  /*6270*/  HADD2.F32 R83, -RZ, R84.H0_H0 ;  /* 0x20000054ff537230 */ /* 0x000fe20000004100 */
[----:B------:R-:W-:Y:S01]  /*6280*/  F2FP.F16.E4M3.UNPACK_B R92, R146.H1 ;  /* 0x00000092ff5c723e */ /* 0x000fe200030006ff */
[----:B-1-3--:R-:W2:Y:S01]  /*6290*/  LDTM.x64 R4, tmem[UR4] ;  /* 0x00000004000479ee */ /* 0x00aea20008340000 */
[----:B------:R-:W-:Y:S01]  /*62a0*/  F2FP.F16.E4M3.UNPACK_B R94, R147 ;  /* 0x00000093ff5e723e */ /* 0x000fe200020006ff */
[--C-:B------:R-:W-:Y:S01]  /*62b0*/  HADD2.F32 R85, -RZ, R86.reuse.H0_H0 ;  /* 0x20000056ff557230 */ /* 0x100fe20000004100 */
[----:B------:R-:W-:Y:S01]  /*62c0*/  SHF.L.U32 R195, R171, 0x4, RZ ;  /* 0x00000004abc37819 */ /* 0x000fe200000006ff */
[----:B------:R-:W-:Y:S01]  /*62d0*/  HADD2.F32 R86, -RZ, R86.H1_H1 ;  /* 0x30000056ff567230 */ /* 0x000fe20000004100 */
[----:B------:R-:W-:Y:S01]  /*62e0*/  IADD3 R201, PT, PT, R181, UR5, RZ ;  /* 0x00000005b5c97c10 */ /* 0x000fe2000fffe0ff */
[--C-:B------:R-:W-:Y:S01]  /*62f0*/  HADD2.F32 R89, -RZ, R90.reuse.H0_H0 ;  /* 0x2000005aff597230 */ /* 0x100fe20000004100 */
[----:B------:R-:W-:Y:S01]  /*6300*/  SHF.L.U32 R200, R170, 0x4, RZ ;  /* 0x00000004aac87819 */ /* 0x000fe200000006ff */
[----:B------:R-:W-:Y:S01]  /*6310*/  HADD2.F32 R90, -RZ, R90.H1_H1 ;  /* 0x3000005aff5a7230 */ /* 0x000fe20000004100 */
[-C--:B------:R-:W-:Y:S01]  /*6320*/  IADD3 R203, PT, PT, R195, R201.reuse, RZ ;  /* 0x000000c9c3cb7210 */ /* 0x080fe20007ffe0ff */
[--C-:B------:R-:W-:Y:S01]  /*6330*/  HADD2.F32 R93, -RZ, R94.reuse.H0_H0 ;  /* 0x2000005eff5d7230 */ /* 0x100fe20000004100 */
[----:B------:R-:W-:Y:S01]  /*6340*/  IADD3 R202, PT, PT, R200, R201, RZ ;  /* 0x000000c9c8ca7210 */ /* 0x000fe20007ffe0ff */
[----:B------:R-:W-:Y:S01]  /*6350*/  HADD2.F32 R94, -RZ, R94.H1_H1 ;  /* 0x3000005eff5e7230 */ /* 0x000fe20000004100 */
[----:B------:R-:W-:Y:S01]  /*6360*/  SHF.L.U32 R186, R179, 0x4, RZ ;  /* 0x00000004b3ba7819 */ /* 0x000fe200000006ff */
[----:B------:R-:W-:Y:S01]  /*6370*/  HADD2.F32 R84, -RZ, R84.H1_H1 ;  /* 0x30000054ff547230 */ /* 0x000fe20000004100 */
[----:B------:R-:W-:Y:S01]  /*6380*/  F2FP.F16.E4M3.UNPACK_B R98, R148 ;  /* 0x00000094ff62723e */ /* 0x000fe200020006ff */
[--C-:B------:R-:W-:Y:S01]  /*6390*/  HADD2.F32 R87, -RZ, R88.reuse.H0_H0 ;  /* 0x20000058ff577230 */ /* 0x100fe20000004100 */
[----:B------:R-:W-:Y:S01]  /*63a0*/  IADD3 R201, PT, PT, R186, R203, RZ ;  /* 0x000000cbbac97210 */ /* 0x000fe20007ffe0ff */
[----:B------:R-:W-:Y:S01]  /*63b0*/  HADD2.F32 R88, -RZ, R88.H1_H1 ;  /* 0x30000058ff587230 */ /* 0x000fe20000004100 */
[----:B------:R-:W-:Y:S01]  /*63c0*/  F2FP.F16.E4M3.UNPACK_B R102, R149 ;  /* 0x00000095ff66723e */ /* 0x000fe200020006ff */
[--C-:B------:R-:W-:Y:S01]  /*63d0*/  HADD2.F32 R97, -RZ, R98.reuse.H0_H0 ;  /* 0x20000062ff617230 */ /* 0x100fe20000004100 */
[----:B------:R-:W-:Y:S01]  /*63e0*/  F2FP.F16.E4M3.UNPACK_B R106, R150 ;  /* 0x00000096ff6a723e */ /* 0x000fe200020006ff */
[----:B------:R-:W-:Y:S01]  /*63f0*/  HADD2.F32 R98, -RZ, R98.H1_H1 ;  /* 0x30000062ff627230 */ /* 0x000fe20000004100 */
[----:B------:R-:W-:Y:S01]  /*6400*/  F2FP.F16.E4M3.UNPACK_B R110, R151 ;  /* 0x00000097ff6e723e */ /* 0x000fe200020006ff */
[C---:B--2---:R-:W-:Y:S01]  /*6410*/  FMUL R0, R76.reuse, R4 ;  /* 0x000000044c007220 */ /* 0x044fe20000400000 */
[C---:B------:R-:W-:Y:S01]  /*6420*/  FMUL R3, R76.reuse, R5 ;  /* 0x000000054c037220 */ /* 0x040fe20000400000 */
[C---:B------:R-:W-:Y:S01]  /*6430*/  FMUL R4, R76.reuse, R8 ;  /* 0x000000084c047220 */ /* 0x040fe20000400000 */
[C---:B------:R-:W-:Y:S01]  /*6440*/  FMUL R5, R76.reuse, R9 ;  /* 0x000000094c057220 */ /* 0x040fe20000400000 */
[C---:B------:R-:W-:Y:S01]  /*6450*/  FFMA R0, R81.reuse, R80, R0 ;  /* 0x0000005051007223 */ /* 0x040fe20000000000 */
[C---:B------:R-:W-:Y:S01]  /*6460*/  FFMA R3, R81.reuse, R82, R3 ;  /* 0x0000005251037223 */ /* 0x040fe20000000003 */
[C---:B------:R-:W-:Y:S01]  /*6470*/  FMUL R8, R76.reuse, R12 ;  /* 0x0000000c4c087220 */ /* 0x040fe20000400000 */
[C---:B------:R-:W-:Y:S01]  /*6480*/  FMUL R9, R76.reuse, R13 ;  /* 0x0000000d4c097220 */ /* 0x040fe20000400000 */
[C---:B------:R-:W-:Y:S01]  /*6490*/  FMUL R12, R76.reuse, R16 ;  /* 0x000000104c0c7220 */ /* 0x040fe20000400000 */
[C---:B------:R-:W-:Y:S01]  /*64a0*/  FMUL R13, R76.reuse, R17 ;  /* 0x000000114c0d7220 */ /* 0x040fe20000400000 */
[C---:B------:R-:W-:Y:S01]  /*64b0*/  FMUL R16, R76.reuse, R20 ;  /* 0x000000144c107220 */ /* 0x040fe20000400000 */
[C---:B------:R-:W-:Y:S01]  /*64c0*/  FMUL R17, R76.reuse, R21 ;  /* 0x000000154c117220 */ /* 0x040fe20000400000 */
[--C-:B------:R-:W-:Y:S02]  /*64d0*/  HADD2.F32 R101, -RZ, R102.reuse.H0_H0 ;  /* 0x20000066ff657230 */ /* 0x100fe40000004100 */
[C---:B------:R-:W-:Y:S01]  /*64e0*/  FMUL R20, R76.reuse, R24 ;  /* 0x000000184c147220 */ /* 0x040fe20000400000 */
[----:B------:R-:W-:Y:S02]  /*64f0*/  HADD2.F32 R102, -RZ, R102.H1_H1 ;  /* 0x30000066ff667230 */ /* 0x000fe40000004100 */
        /* <DEDUP_REMOVED lines=9> */
[C---:B------:R-:W-:Y:S01]  /*6590*/  FMUL R32, R76.reuse, R36 ;  /* 0x000000244c207220 */ /* 0x040fe20000400000 */
[C---:B------:R-:W-:Y:S01]  /*65a0*/  FMUL R33, R76.reuse, R37 ;  /* 0x000000254c217220 */ /* 0x040fe20000400000 */
[C---:B------:R-:W-:Y:S01]  /*65b0*/  FMUL R36, R76.reuse, R40 ;  /* 0x000000284c247220 */ /* 0x040fe20000400000 */
[C---:B------:R-:W-:Y:S01]  /*65c0*/  FMUL R37, R76.reuse, R41 ;  /* 0x000000294c257220 */ /* 0x040fe20000400000 */
[C---:B------:R-:W-:Y:S01]  /*65d0*/  FMUL R40, R76.reuse, R44 ;  /* 0x0000002c4c287220 */ /* 0x040fe20000400000 */
[----:B------:R-:W-:Y:S01]  /*65e0*/  F2FP.F16.E4M3.UNPACK_B R96, R147.H1 ;  /* 0x00000093ff60723e */ /* 0x000fe200030006ff */
        /* <DEDUP_REMOVED lines=14> */
[----:B------:R-:W-:Y:S01]  /*66d0*/  F2FP.F16.E4M3.UNPACK_B R114, R152 ;  /* 0x00000098ff72723e */ /* 0x000fe200020006ff */
[C---:B------:R-:W-:Y:S01]  /*66e0*/  FMUL R61, R76.reuse, R65 ;  /* 0x000000414c3d7220 */ /* 0x040fe20000400000 */
[C---:B------:R-:W-:Y:S01]  /*66f0*/  FMUL R6, R76.reuse, R6 ;  /* 0x000000064c067220 */ /* 0x040fe20000400000 */
[----:B------:R-:W-:Y:S01]  /*6700*/  F2FP.F16.E4M3.UNPACK_B R116, R152.H1 ;  /* 0x00000098ff74723e */ /* 0x000fe200030006ff */
[C---:B------:R-:W-:Y:S01]  /*6710*/  FMUL R7, R76.reuse, R7 ;  /* 0x000000074c077220 */ /* 0x040fe20000400000 */
[--C-:B------:R-:W-:Y:S02]  /*6720*/  HADD2.F32 R113, -RZ, R114.reuse.H0_H0 ;  /* 0x20000072ff717230 */ /* 0x100fe40000004100 */
[C---:B------:R-:W-:Y:S01]  /*6730*/  FFMA R6, R81.reuse, R83, R6 ;  /* 0x0000005351067223 */ /* 0x040fe20000000006 */
[----:B------:R-:W-:Y:S01]  /*6740*/  F2FP.F16.E4M3.UNPACK_B R118, R153 ;  /* 0x00000099ff76723e */ /* 0x000fe200020006ff */
[C---:B------:R-:W-:Y:S01]  /*6750*/  FFMA R7, R81.reuse, R84, R7 ;  /* 0x0000005451077223 */ /* 0x040fe20000000007 */
[C---:B------:R-:W-:Y:S01]  /*6760*/  FFMA R4, R81.reuse, R85, R4 ;  /* 0x0000005551047223 */ /* 0x040fe20000000004 */
[----:B------:R-:W-:Y:S01]  /*6770*/  F2FP.F16.E4M3.UNPACK_B R120, R153.H1 ;  /* 0x00000099ff78723e */ /* 0x000fe200030006ff */
[----:B------:R-:W-:Y:S01]  /*6780*/  FFMA R5, R81, R86, R5 ;  /* 0x0000005651057223 */ /* 0x000fe20000000005 */
[----:B------:R-:W-:Y:S01]  /*6790*/  HADD2.F32 R114, -RZ, R114.H1_H1 ;  /* 0x30000072ff727230 */ /* 0x000fe20000004100 */
[----:B------:R-:W-:Y:S01]  /*67a0*/  F2FP.SATFINITE.E4M3.F32.PACK_AB_MERGE_C R188, R7, R6, RZ ;  /* 0x0000000607bc723e */ /* 0x000fe200048070ff */
[--C-:B------:R-:W-:Y:S02]  /*67b0*/  HADD2.F32 R117, -RZ, R118.reuse.H0_H0 ;  /* 0x20000076ff757230 */ /* 0x100fe40000004100 */
[C---:B------:R-:W-:Y:S01]  /*67c0*/  FMUL R10, R76.reuse, R10 ;  /* 0x0000000a4c0a7220 */ /* 0x040fe20000400000 */
[----:B------:R-:W-:Y:S01]  /*67d0*/  HADD2.F32 R118, -RZ, R118.H1_H1 ;  /* 0x30000076ff767230 */ /* 0x000fe20000004100 */
[----:B------:R-:W-:Y:S01]  /*67e0*/  F2FP.SATFINITE.E4M3.F32.PACK_AB_MERGE_C R188, R3, R0, R188 ;  /* 0x0000000003bc723e */ /* 0x000fe200048070bc */
[C---:B------:R-:W-:Y:S01]  /*67f0*/  FMUL R11, R76.reuse, R11 ;  /* 0x0000000b4c0b7220 */ /* 0x040fe20000400000 */
[--C-:B------:R-:W-:Y:S02]  /*6800*/  HADD2.F32 R91, -RZ, R92.reuse.H0_H0 ;  /* 0x2000005cff5b7230 */ /* 0x100fe40000004100 */
[C---:B------:R-:W-:Y:S01]  /*6810*/  FFMA R10, R81.reuse, R87, R10 ;  /* 0x00000057510a7223 */ /* 0x040fe2000000000a */
[----:B------:R-:W-:Y:S02]  /*6820*/  HADD2.F32 R92, -RZ, R92.H1_H1 ;  /* 0x3000005cff5c7230 */ /* 0x000fe40000004100 */
[C---:B------:R-:W-:Y:S01]  /*6830*/  FFMA R11, R81.reuse, R88, R11 ;  /* 0x00000058510b7223 */ /* 0x040fe2000000000b */
[C---:B------:R-:W-:Y:S01]  /*6840*/  FFMA R8, R81.reuse, R89, R8 ;  /* 0x0000005951087223 */ /* 0x040fe20000000008 */
[----:B------:R-:W-:Y:S01]  /*6850*/  F2FP.F16.E4M3.UNPACK_B R122, R154 ;  /* 0x0000009aff7a723e */ /* 0x000fe200020006ff */
[----:B------:R-:W-:Y:S01]  /*6860*/  FFMA R9, R81, R90, R9 ;  /* 0x0000005a51097223 */ /* 0x000fe20000000009 */
[C---:B------:R-:W-:Y:S01]  /*6870*/  FMUL R14, R76.reuse, R14 ;  /* 0x0000000e4c0e7220 */ /* 0x040fe20000400000 */
[----:B------:R-:W-:Y:S01]  /*6880*/  F2FP.F16.E4M3.UNPACK_B R124, R154.H1 ;  /* 0x0000009aff7c723e */ /* 0x000fe200030006ff */
[C---:B------:R-:W-:Y:S01]  /*6890*/  FMUL R15, R76.reuse, R15 ;  /* 0x0000000f4c0f7220 */ /* 0x040fe20000400000 */
[----:B------:R-:W-:Y:S01]  /*68a0*/  HADD2.F32 R95, -RZ, R96.H0_H0 ;  /* 0x20000060ff5f7230 */ /* 0x000fe20000004100 */
[----:B------:R-:W-:Y:S01]  /*68b0*/  F2FP.SATFINITE.E4M3.F32.PACK_AB_MERGE_C R189, R11, R10, RZ ;  /* 0x0000000a0bbd723e */ /* 0x000fe200048070ff */
[C---:B------:R-:W-:Y:S01]  /*68c0*/  FFMA R14, R81.reuse, R91, R14 ;  /* 0x0000005b510e7223 */ /* 0x040fe2000000000e */
[C---:B------:R-:W-:Y:S01]  /*68d0*/  FFMA R15, R81.reuse, R92, R15 ;  /* 0x0000005c510f7223 */ /* 0x040fe2000000000f */
[C---:B------:R-:W-:Y:S01]  /*68e0*/  FFMA R12, R81.reuse, R93, R12 ;  /* 0x0000005d510c7223 */ /* 0x040fe2000000000c */
[----:B------:R-:W-:Y:S01]  /*68f0*/  F2FP.F16.E4M3.UNPACK_B R126, R155 ;  /* 0x0000009bff7e723e */ /* 0x000fe200020006ff */
[----:B------:R-:W-:Y:S01]  /*6900*/  FFMA R13, R81, R94, R13 ;  /* 0x0000005e510d7223 */ /* 0x000fe2000000000d */
[----:B------:R-:W-:Y:S01]  /*6910*/  F2FP.SATFINITE.E4M3.F32.PACK_AB_MERGE_C R189, R5, R4, R189 ;  /* 0x0000000405bd723e */ /* 0x000fe200048070bd */
[--C-:B------:R-:W-:Y:S01]  /*6920*/  HADD2.F32 R121, -RZ, R122.reuse.H0_H0 ;  /* 0x2000007aff797230 */ /* 0x100fe20000004100 */
[----:B------:R-:W-:Y:S01]  /*6930*/  F2FP.SATFINITE.E4M3.F32.PACK_AB_MERGE_C R190, R15, R14, RZ ;  /* 0x0000000e0fbe723e */ /* 0x000fe200048070ff */
[----:B------:R-:W-:Y:S02]  /*6940*/  HADD2.F32 R122, -RZ, R122.H1_H1 ;  /* 0x3000007aff7a7230 */ /* 0x000fe40000004100 */
[C---:B------:R-:W-:Y:S01]  /*6950*/  FMUL R18, R76.reuse, R18 ;  /* 0x000000124c127220 */ /* 0x040fe20000400000 */
[----:B------:R-:W-:Y:S01]  /*6960*/  HADD2.F32 R96, -RZ, R96.H1_H1 ;  /* 0x30000060ff607230 */ /* 0x000fe20000004100 */
[----:B------:R-:W-:Y:S01]  /*6970*/  F2FP.SATFINITE.E4M3.F32.PACK_AB_MERGE_C R190, R9, R8, R190 ;  /* 0x0000000809be723e */ /* 0x000fe200048070be */
[--C-:B------:R-:W-:Y:S02]  /*6980*/  HADD2.F32 R125, -RZ, R126.reuse.H0_H0 ;  /* 0x2000007eff7d7230 */ /* 0x100fe40000004100 */
[C---:B------:R-:W-:Y:S01]  /*6990*/  FFMA R18, R81.reuse, R95, R18 ;  /* 0x0000005f51127223 */ /* 0x040fe20000000012 */
[----:B------:R-:W-:Y:S02]  /*69a0*/  HADD2.F32 R126, -RZ, R126.H1_H1 ;  /* 0x3000007eff7e7230 */ /* 0x000fe40000004100 */
[C---:B------:R-:W-:Y:S01]  /*69b0*/  FMUL R19, R76.reuse, R19 ;  /* 0x000000134c137220 */ /* 0x040fe20000400000 */
[--C-:B------:R-:W-:Y:S02]  /*69c0*/  HADD2.F32 R99, -RZ, R100.reuse.H0_H0 ;  /* 0x20000064ff637230 */ /* 0x100fe40000004100 */
[C---:B------:R-:W-:Y:S01]  /*69d0*/  FMUL R22, R76.reuse, R22 ;  /* 0x000000164c167220 */ /* 0x040fe20000400000 */
[----:B------:R-:W-:Y:S02]  /*69e0*/  HADD2.F32 R100, -RZ, R100.H1_H1 ;  /* 0x30000064ff647230 */ /* 0x000fe40000004100 */
[C---:B------:R-:W-:Y:S01]  /*69f0*/  FFMA R19, R81.reuse, R96, R19 ;  /* 0x0000006051137223 */ /* 0x040fe20000000013 */
[C---:B------:R-:W-:Y:S01]  /*6a00*/  FFMA R16, R81.reuse, R97, R16 ;  /* 0x0000006151107223 */ /* 0x040fe20000000010 */
[C---:B------:R-:W-:Y:S01]  /*6a10*/  FFMA R17, R81.reuse, R98, R17 ;  /* 0x0000006251117223 */ /* 0x040fe20000000011 */
[----:B------:R-:W-:Y:S01]  /*6a20*/  F2FP.F16.E4M3.UNPACK_B R128, R155.H1 ;  /* 0x0000009bff80723e */ /* 0x000fe200030006ff */
[----:B------:R-:W-:Y:S01]  /*6a30*/  FFMA R22, R81, R99, R22 ;  /* 0x0000006351167223 */ /* 0x000fe20000000016 */
[----:B------:R-:W-:Y:S01]  /*6a40*/  F2FP.SATFINITE.E4M3.F32.PACK_AB_MERGE_C R191, R19, R18, RZ ;  /* 0x0000001213bf723e */ /* 0x000fe200048070ff */
[C---:B------:R-:W-:Y:S01]  /*6a50*/  FMUL R23, R76.reuse, R23 ;  /* 0x000000174c177220 */ /* 0x040fe20000400000 */
[--C-:B------:R-:W-:Y:S02]  /*6a60*/  HADD2.F32 R103, -RZ, R104.reuse.H0_H0 ;  /* 0x20000068ff677230 */ /* 0x100fe40000004100 */
[C---:B------:R-:W-:Y:S01]  /*6a70*/  FMUL R26, R76.reuse, R26 ;  /* 0x0000001a4c1a7220 */ /* 0x040fe20000400000 */
[----:B------:R-:W-:Y:S01]  /*6a80*/  HADD2.F32 R104, -RZ, R104.H1_H1 ;  /* 0x30000068ff687230 */ /* 0x000fe20000004100 */
[----:B------:R-:W-:Y:S01]  /*6a90*/  F2FP.SATFINITE.E4M3.F32.PACK_AB_MERGE_C R191, R13, R12, R191 ;  /* 0x0000000c0dbf723e */ /* 0x000fe200048070bf */
[C---:B------:R-:W-:Y:S01]  /*6aa0*/  FFMA R23, R81.reuse, R100, R23 ;  /* 0x0000006451177223 */ /* 0x040fe20000000017 */
[C---:B------:R-:W-:Y:S01]  /*6ab0*/  FFMA R20, R81.reuse, R101, R20 ;  /* 0x0000006551147223 */ /* 0x040fe20000000014 */
[----:B------:R-:W-:Y:S01]  /*6ac0*/  FFMA R21, R81, R102, R21 ;  /* 0x0000006651157223 */ /* 0x000fe20000000015 */
[----:B------:R-:W-:Y:S01]  /*6ad0*/  F2FP.F16.E4M3.UNPACK_B R130, R156 ;  /* 0x0000009cff82723e */ /* 0x000fe200020006ff */
[----:B------:R1:W-:Y:S01]  /*6ae0*/  STS.128 [R181+UR5+0x6000], R188 ;  /* 0x006000bcb5007988 */ /* 0x0003e20008000c05 */
[----:B------:R-:W-:Y:S01]  /*6af0*/  F2FP.SATFINITE.E4M3.F32.PACK_AB_MERGE_C R196, R23, R22, RZ ;  /* 0x0000001617c4723e */ /* 0x000fe200048070ff */
[----:B------:R-:W-:Y:S01]  /*6b00*/  FFMA R26, R81, R103, R26 ;  /* 0x00000067511a7223 */ /* 0x000fe2000000001a */
[C---:B------:R-:W-:Y:S01]  /*6b10*/  FMUL R27, R76.reuse, R27 ;  /* 0x0000001b4c1b7220 */ /* 0x040fe20000400000 */
[----:B------:R-:W-:Y:S01]  /*6b20*/  HADD2.F32 R107, -RZ, R108.H0_H0 ;  /* 0x2000006cff6b7230 */ /* 0x000fe20000004100 */
[----:B------:R-:W-:Y:S01]  /*6b30*/  F2FP.SATFINITE.E4M3.F32.PACK_AB_MERGE_C R196, R17, R16, R196 ;  /* 0x0000001011c4723e */ /* 0x000fe200048070c4 */
[--C-:B------:R-:W-:Y:S02]  /*6b40*/  HADD2.F32 R129, -RZ, R130.reuse.H0_H0 ;  /* 0x20000082ff817230 */ /* 0x100fe40000004100 */
[C---:B------:R-:W-:Y:S01]  /*6b50*/  FFMA R27, R81.reuse, R104, R27 ;  /* 0x00000068511b7223 */ /* 0x040fe2000000001b */
[C---:B------:R-:W-:Y:S01]  /*6b60*/  FFMA R24, R81.reuse, R105, R24 ;  /* 0x0000006951187223 */ /* 0x040fe20000000018 */
[----:B------:R-:W-:Y:S01]  /*6b70*/  FFMA R25, R81, R106, R25 ;  /* 0x0000006a51197223 */ /* 0x000fe20000000019 */
[----:B------:R-:W-:Y:S02]  /*6b80*/  HADD2.F32 R130, -RZ, R130.H1_H1 ;  /* 0x30000082ff827230 */ /* 0x000fe40000004100 */
[C---:B------:R-:W-:Y:S01]  /*6b90*/  FMUL R30, R76.reuse, R30 ;  /* 0x0000001e4c1e7220 */ /* 0x040fe20000400000 */
[----:B------:R-:W-:Y:S01]  /*6ba0*/  F2FP.F16.E4M3.UNPACK_B R132, R156.H1 ;  /* 0x0000009cff84723e */ /* 0x000fe200030006ff */
[----:B------:R-:W-:Y:S01]  /*6bb0*/  HADD2.F32 R108, -RZ, R108.H1_H1 ;  /* 0x3000006cff6c7230 */ /* 0x000fe20000004100 */
[----:B------:R-:W-:Y:S01]  /*6bc0*/  F2FP.SATFINITE.E4M3.F32.PACK_AB_MERGE_C R197, R27, R26, RZ ;  /* 0x0000001a1bc5723e */ /* 0x000fe200048070ff */
[----:B------:R-:W-:Y:S01]  /*6bd0*/  FFMA R30, R81, R107, R30 ;  /* 0x0000006b511e7223 */ /* 0x000fe2000000001e */
[C---:B------:R-:W-:Y:S01]  /*6be0*/  FMUL R31, R76.reuse, R31 ;  /* 0x0000001f4c1f7220 */ /* 0x040fe20000400000 */
[--C-:B------:R-:W-:Y:S01]  /*6bf0*/  HADD2.F32 R111, -RZ, R112.reuse.H0_H0 ;  /* 0x20000070ff6f7230 */ /* 0x100fe20000004100 */
[----:B------:R-:W-:Y:S01]  /*6c00*/  F2FP.SATFINITE.E4M3.F32.PACK_AB_MERGE_C R197, R21, R20, R197 ;  /* 0x0000001415c5723e */ /* 0x000fe200048070c5 */
[----:B------:R-:W-:Y:S02]  /*6c10*/  HADD2.F32 R112, -RZ, R112.H1_H1 ;  /* 0x30000070ff707230 */ /* 0x000fe40000004100 */
[C---:B------:R-:W-:Y:S01]  /*6c20*/  FFMA R31, R81.reuse, R108, R31 ;  /* 0x0000006c511f7223 */ /* 0x040fe2000000001f */
[C---:B------:R-:W-:Y:S01]  /*6c30*/  FFMA R28, R81.reuse, R109, R28 ;  /* 0x0000006d511c7223 */ /* 0x040fe2000000001c */
[----:B------:R-:W-:Y:S01]  /*6c40*/  FFMA R29, R81, R110, R29 ;  /* 0x0000006e511d7223 */ /* 0x000fe2000000001d */
[C---:B------:R-:W-:Y:S01]  /*6c50*/  FMUL R34, R76.reuse, R34 ;  /* 0x000000224c227220 */ /* 0x040fe20000400000 */
[----:B------:R-:W-:Y:S01]  /*6c60*/  F2FP.F16.E4M3.UNPACK_B R134, R157 ;  /* 0x0000009dff86723e */ /* 0x000fe200020006ff */
[C---:B------:R-:W-:Y:S01]  /*6c70*/  FMUL R35, R76.reuse, R35 ;  /* 0x000000234c237220 */ /* 0x040fe20000400000 */
[----:B------:R-:W-:Y:S01]  /*6c80*/  HADD2.F32 R115, -RZ, R116.H0_H0 ;  /* 0x20000074ff737230 */ /* 0x000fe20000004100 */
[----:B------:R-:W-:Y:S01]  /*6c90*/  F2FP.SATFINITE.E4M3.F32.PACK_AB_MERGE_C R198, R31, R30, RZ ;  /* 0x0000001e1fc6723e */ /* 0x000fe200048070ff */
[C---:B------:R-:W-:Y:S01]  /*6ca0*/  FFMA R34, R81.reuse, R111, R34 ;  /* 0x0000006f51227223 */ /* 0x040fe20000000022 */
[C---:B------:R-:W-:Y:S01]  /*6cb0*/  FFMA R35, R81.reuse, R112, R35 ;  /* 0x0000007051237223 */ /* 0x040fe20000000023 */
[C---:B------:R-:W-:Y:S01]  /*6cc0*/  FFMA R32, R81.reuse, R113, R32 ;  /* 0x0000007151207223 */ /* 0x040fe20000000020 */
[----:B------:R-:W-:Y:S01]  /*6cd0*/  F2FP.F16.E4M3.UNPACK_B R136, R157.H1 ;  /* 0x0000009dff88723e */ /* 0x000fe200030006ff */
        /* <DEDUP_REMOVED lines=8> */
[C---:B------:R-:W-:Y:S01]  /*6d60*/  FMUL R39, R76.reuse, R39 ;  /* 0x000000274c277220 */ /* 0x040fe20000400000 */
[--C-:B------:R-:W-:Y:S02]  /*6d70*/  HADD2.F32 R119, -RZ, R120.reuse.H0_H0 ;  /* 0x20000078ff777230 */ /* 0x100fe40000004100 */
[C---:B------:R-:W-:Y:S01]  /*6d80*/  FFMA R38, R81.reuse, R115, R38 ;  /* 0x0000007351267223 */ /* 0x040fe20000000026 */
[----:B------:R-:W-:Y:S01]  /*6d90*/  HADD2.F32 R120, -RZ, R120.H1_H1 ;  /* 0x30000078ff787230 */ /* 0x000fe20000004100 */
[----:B------:R1:W-:Y:S01]  /*6da0*/  STS.128 [R203+0x6010], R196 ;  /* 0x006010c4cb007388 */ /* 0x0003e20000000c00 */
        /* <DEDUP_REMOVED lines=26> */
[C---:B------:R-:W-:Y:S01]  /*6f50*/  FFMA R45, R81.reuse, R126, R45 ;  /* 0x0000007e512d7223 */ /* 0x040fe2000000002d */
[C---:B------:R-:W-:Y:S01]  /*6f60*/  FMUL R50, R76.reuse, R50 ;  /* 0x000000324c327220 */ /* 0x040fe20000400000 */
[C---:B------:R-:W-:Y:S01]  /*6f70*/  FMUL R51, R76.reuse, R51 ;  /* 0x000000334c337220 */ /* 0x040fe20000400000 */
[--C-:B------:R-:W-:Y:S02]  /*6f80*/  HADD2.F32 R131, -RZ, R132.reuse.H0_H0 ;  /* 0x20000084ff837230 */ /* 0x100fe40000004100 */
[C---:B------:R-:W-:Y:S01]  /*6f90*/  FMUL R54, R76.reuse, R54 ;  /* 0x000000364c367220 */ /* 0x040fe20000400000 */
[C---:B------:R-:W-:Y:S01]  /*6fa0*/  FFMA R50, R81.reuse, R127, R50 ;  /* 0x0000007f51327223 */ /* 0x040fe20000000032 */
[----:B------:R-:W-:Y:S02]  /*6fb0*/  HADD2.F32 R132, -RZ, R132.H1_H1 ;  /* 0x30000084ff847230 */ /* 0x000fe40000004100 */
[C---:B------:R-:W-:Y:S01]  /*6fc0*/  FFMA R51, R81.reuse, R128, R51 ;  /* 0x0000008051337223 */ /* 0x040fe20000000033 */
[C---:B------:R-:W-:Y:S01]  /*6fd0*/  FMUL R55, R76.reuse, R55 ;  /* 0x000000374c377220 */ /* 0x040fe20000400000 */
[C---:B------:R-:W-:Y:S01]  /*6fe0*/  FFMA R48, R81.reuse, R129, R48 ;  /* 0x0000008151307223 */ /* 0x040fe20000000030 */
[C---:B------:R-:W-:Y:S01]  /*6ff0*/  FFMA R49, R81.reuse, R130, R49 ;  /* 0x0000008251317223 */ /* 0x040fe20000000031 */
[--C-:B------:R-:W-:Y:S02]  /*7000*/  HADD2.F32 R135, -RZ, R136.reuse.H0_H0 ;  /* 0x20000088ff877230 */ /* 0x100fe40000004100 */
[C---:B------:R-:W-:Y:S01]  /*7010*/  FFMA R54, R81.reuse, R131, R54 ;  /* 0x0000008351367223 */ /* 0x040fe20000000036 */
[----:B------:R-:W-:Y:S01]  /*7020*/  HADD2.F32 R136, -RZ, R136.H1_H1 ;  /* 0x30000088ff887230 */ /* 0x000fe20000004100 */
[----:B------:R-:W-:Y:S01]  /*7030*/  F2FP.F16.E4M3.UNPACK_B R142, R159 ;  /* 0x0000009fff8e723e */ /* 0x000fe200020006ff */
[C---:B------:R-:W-:Y:S01]  /*7040*/  FMUL R58, R76.reuse, R58 ;  /* 0x0000003a4c3a7220 */ /* 0x040fe20000400000 */
[C---:B------:R-:W-:Y:S01]  /*7050*/  FFMA R55, R81.reuse, R132, R55 ;  /* 0x0000008451377223 */ /* 0x040fe20000000037 */
[C---:B------:R-:W-:Y:S01]  /*7060*/  FMUL R59, R76.reuse, R59 ;  /* 0x0000003b4c3b7220 */ /* 0x040fe20000400000 */
[C---:B------:R-:W-:Y:S01]  /*7070*/  FFMA R52, R81.reuse, R133, R52 ;  /* 0x0000008551347223 */ /* 0x040fe20000000034 */
[----:B------:R-:W-:Y:S01]  /*7080*/  F2FP.F16.E4M3.UNPACK_B R80, R159.H1 ;  /* 0x0000009fff50723e */ /* 0x000fe200030006ff */
[C---:B------:R-:W-:Y:S01]  /*7090*/  FFMA R53, R81.reuse, R134, R53 ;  /* 0x0000008651357223 */ /* 0x040fe20000000035 */
[--C-:B------:R-:W-:Y:S02]  /*70a0*/  HADD2.F32 R139, -RZ, R140.reuse.H0_H0 ;  /* 0x2000008cff8b7230 */ /* 0x100fe40000004100 */
[C---:B------:R-:W-:Y:S01]  /*70b0*/  FFMA R58, R81.reuse, R135, R58 ;  /* 0x00000087513a7223 */ /* 0x040fe2000000003a */
[----:B------:R-:W-:Y:S02]  /*70c0*/  HADD2.F32 R140, -RZ, R140.H1_H1 ;  /* 0x3000008cff8c7230 */ /* 0x000fe40000004100 */
[C---:B------:R-:W-:Y:S01]  /*70d0*/  FMUL R62, R76.reuse, R62 ;  /* 0x0000003e4c3e7220 */ /* 0x040fe20000400000 */
[--C-:B------:R-:W-:Y:S02]  /*70e0*/  HADD2.F32 R141, -RZ, R142.reuse.H0_H0 ;  /* 0x2000008eff8d7230 */ /* 0x100fe40000004100 */
[C---:B------:R-:W-:Y:S01]  /*70f0*/  FFMA R59, R81.reuse, R136, R59 ;  /* 0x00000088513b7223 */ /* 0x040fe2000000003b */
[C---:B------:R-:W-:Y:S01]  /*7100*/  FMUL R63, R76.reuse, R63 ;  /* 0x0000003f4c3f7220 */ /* 0x040fe20000400000 */
[C---:B------:R-:W-:Y:S01]  /*7110*/  FFMA R56, R81.reuse, R137, R56 ;  /* 0x0000008951387223 */ /* 0x040fe20000000038 */
[----:B------:R-:W-:Y:S02]  /*7120*/  HADD2.F32 R142, -RZ, R142.H1_H1 ;  /* 0x3000008eff8e7230 */ /* 0x000fe40000004100 */
[C---:B------:R-:W-:Y:S01]  /*7130*/  FFMA R57, R81.reuse, R138, R57 ;  /* 0x0000008a51397223 */ /* 0x040fe20000000039 */
[--C-:B------:R-:W-:Y:S02]  /*7140*/  HADD2.F32 R83, -RZ, R80.reuse.H0_H0 ;  /* 0x20000050ff537230 */ /* 0x100fe40000004100 */
[C---:B------:R-:W-:Y:S01]  /*7150*/  FFMA R62, R81.reuse, R139, R62 ;  /* 0x0000008b513e7223 */ /* 0x040fe2000000003e */
[----:B------:R-:W-:Y:S02]  /*7160*/  HADD2.F32 R80, -RZ, R80.H1_H1 ;  /* 0x30000050ff507230 */ /* 0x000fe40000004100 */
[C---:B------:R-:W-:Y:S01]  /*7170*/  FMUL R66, R76.reuse, R66 ;  /* 0x000000424c427220 */ /* 0x040fe20000400000 */
[----:B------:R-:W-:Y:S01]  /*7180*/  FFMA R63, R81, R140, R63 ;  /* 0x0000008c513f7223 */ /* 0x000fe2000000003f */
[----:B------:R-:W-:Y:S01]  /*7190*/  FMUL R67, R76, R67 ;  /* 0x000000434c437220 */ /* 0x000fe20000400000 */
[----:B------:R-:W-:Y:S01]  /*71a0*/  F2FP.SATFINITE.E4M3.F32.PACK_AB_MERGE_C R206, R47, R46, RZ ;  /* 0x0000002e2fce723e */ /* 0x000fe200048070ff */
[----:B------:R-:W-:Y:S01]  /*71b0*/  FFMA R60, R81, R141, R60 ;  /* 0x0000008d513c7223 */ /* 0x000fe2000000003c */
[----:B------:R-:W-:Y:S01]  /*71c0*/  F2FP.SATFINITE.E4M3.F32.PACK_AB_MERGE_C R207, R51, R50, RZ ;  /* 0x0000003233cf723e */ /* 0x000fe200048070ff */
[C---:B------:R-:W-:Y:S01]  /*71d0*/  FFMA R61, R81.reuse, R142, R61 ;  /* 0x0000008e513d7223 */ /* 0x040fe2000000003d */
[C---:B------:R-:W-:Y:S01]  /*71e0*/  FFMA R66, R81.reuse, R83, R66 ;  /* 0x0000005351427223 */ /* 0x040fe20000000042 */
[----:B------:R-:W-:Y:S01]  /*71f0*/  FFMA R67, R81, R80, R67 ;  /* 0x0000005051437223 */ /* 0x000fe20000000043 */
[----:B------:R-:W-:Y:S02]  /*7200*/  F2FP.SATFINITE.E4M3.F32.PACK_AB_MERGE_C R206, R41, R40, R206 ;  /* 0x0000002829ce723e */ /* 0x000fe400048070ce */
[----:B------:R-:W-:Y:S02]  /*7210*/  F2FP.SATFINITE.E4M3.F32.PACK_AB_MERGE_C R207, R45, R44, R207 ;  /* 0x0000002c2dcf723e */ /* 0x000fe400048070cf */
[----:B------:R-:W-:Y:S02]  /*7220*/  F2FP.SATFINITE.E4M3.F32.PACK_AB_MERGE_C R208, R55, R54, RZ ;  /* 0x0000003637d0723e */ /* 0x000fe400048070ff */
[----:B------:R-:W-:Y:S01]  /*7230*/  F2FP.SATFINITE.E4M3.F32.PACK_AB_MERGE_C R209, R59, R58, RZ ;  /* 0x0000003a3bd1723e */ /* 0x000fe200048070ff */
[----:B------:R1:W-:Y:S01]  /*7240*/  STS.128 [R202+0x6020], R204 ;  /* 0x006020ccca007388 */ /* 0x0003e20000000c00 */
[----:B------:R-:W-:Y:S02]  /*7250*/  F2FP.SATFINITE.E4M3.F32.PACK_AB_MERGE_C R210, R63, R62, RZ ;  /* 0x0000003e3fd2723e */ /* 0x000fe400048070ff */
[----:B------:R-:W-:Y:S02]  /*7260*/  F2FP.SATFINITE.E4M3.F32.PACK_AB_MERGE_C R211, R67, R66, RZ ;  /* 0x0000004243d3723e */ /* 0x000fe400048070ff */
[----:B------:R-:W-:Y:S02]  /*7270*/  F2FP.SATFINITE.E4M3.F32.PACK_AB_MERGE_C R208, R49, R48, R208 ;  /* 0x0000003031d0723e */ /* 0x000fe400048070d0 */
[----:B------:R-:W-:Y:S02]  /*7280*/  F2FP.SATFINITE.E4M3.F32.PACK_AB_MERGE_C R209, R53, R52, R209 ;  /* 0x0000003435d1723e */ /* 0x000fe400048070d1 */
[----:B------:R-:W-:Y:S02]  /*7290*/  F2FP.SATFINITE.E4M3.F32.PACK_AB_MERGE_C R210, R57, R56, R210 ;  /* 0x0000003839d2723e */ /* 0x000fe400048070d2 */
[----:B------:R-:W-:Y:S05]  /*72a0*/  F2FP.SATFINITE.E4M3.F32.PACK_AB_MERGE_C R211, R61, R60, R211 ;  /* 0x0000003c3dd3723e */ /* 0x000fea00048070d3 */
[----:B------:R1:W-:Y:S01]  /*72b0*/  STS.128 [R201+0x6010], R208 ;  /* 0x006010d0c9007388 */ /* 0x0003e20000000c00 */
[----:B------:R-:W-:Y:S01]  /*72c0*/  @!PT LDS RZ, [RZ] ;  /* 0x00000000fffff984 */ /* 0x000fe20000000800 */
[----:B------:R-:W-:Y:S01]  /*72d0*/  @!PT LDS RZ, [RZ] ;  /* 0x00000000fffff984 */ /* 0x000fe20000000800 */
[----:B------:R-:W-:Y:S01]  /*72e0*/  @!PT LDS RZ, [RZ] ;  /* 0x00000000fffff984 */ /* 0x000fe20000000800 */
[----:B------:R-:W-:Y:S01]  /*72f0*/  @!PT LDS RZ, [RZ] ;  /* 0x00000000fffff984 */ /* 0x000fe20000000800 */
[----:B------:R2:W-:Y:S07]  /*7300*/  MEMBAR.ALL.CTA ;  /* 0x0000000000007992 */ /* 0x0005ee0000008000 */
[----:B--2---:R-:W2:Y:S02]  /*7310*/  FENCE.VIEW.ASYNC.S ;  /* 0x00000000000073c6 */ /* 0x004ea40000000000 */
[----:B--2---:R-:W-:Y:S06]  /*7320*/  BAR.SYNC.DEFER_BLOCKING 0x1, 0x80 ;  /* 0x0042000000007b1d */ /* 0x004fec0000010000 */
[----:B------:R-:W-:Y:S05]  /*7330*/  @P0 BRA `(.L_x_109) ;  /* 0x0000000000180947 */ /* 0x000fea0003800000 */
[----:B------:R-:W-:Y:S02]  /*7340*/  UIADD3 UR6, UP0, UPT, UR52, 0x680, URZ ;  /* 0x0000068034067890 */ /* 0x000fe4000ff1e0ff */
[----:B------:R-:W-:Y:S02]  /*7350*/  UIADD3 UR40, UPT, UPT, UR49, 0x6200, UR5 ;  /* 0x0000620031287890 */ /* 0x000fe4000fffe005 */
[----:B------:R-:W-:Y:S01]  /*7360*/  UIADD3.X UR7, UPT, UPT, URZ, UR53, URZ, UP0, !UPT ;  /* 0x00000035ff077290 */ /* 0x000fe200087fe4ff */
[----:B------:R-:W-:Y:S08]  /*7370*/  UMOV UR43, UR36 ;  /* 0x00000024002b7c82 */ /* 0x000ff00008000000 */
[----:B------:R2:W-:Y:S02]  /*7380*/  UTMASTG.3D [UR40], [UR6] ;  /* 0x00000028060073b5 */ /* 0x0005e40008010000 */
[----:B--2---:R0:W-:Y:S02]  /*7390*/  UTMACMDFLUSH ;  /* 0x00000000000079b7 */ /* 0x0041e40000000000 */
.L_x_109:
[----:B------:R-:W-:Y:S05]  /*73a0*/  BSYNC.RECONVERGENT B0 ;  /* 0x0000000000007941 */ /* 0x000fea0003800200 */
.L_x_108:
[----:B------:R-:W-:Y:S01]  /*73b0*/  UIADD3 UR40, UPT, UPT, UR54, 0x1, URZ ;  /* 0x0000000136287890 */ /* 0x000fe2000fffe0ff */
[----:B------:R-:W-:Y:S01]  /*73c0*/  ISETP.NE.AND P1, PT, R194, RZ, PT ;  /* 0x000000ffc200720c */ /* 0x000fe20003f25270 */
[----:B------:R-:W-:Y:S01]  /*73d0*/  BSSY.RECONVERGENT B0, `(.L_x_110) ;  /* 0x0000007000007945 */ /* 0x000fe20003800200 */
[----:B------:R-:W-:Y:S01]  /*73e0*/  LEA R4, R176, UR49, 0x3 ;  /* 0x00000031b0047c11 */ /* 0x000fe2000f8e18ff */
[----:B------:R-:W-:Y:S04]  /*73f0*/  UISETP.NE.AND UP0, UPT, UR40, 0x2, UPT ;  /* 0x000000022800788c */ /* 0x000fe8000bf05270 */
[----:B------:R-:W-:Y:S06]  /*7400*/  USEL UR40, UR40, URZ, UP0 ;  /* 0x000000ff28287287 */ /* 0x000fec0008000000 */
[----:B------:R-:W-:Y:S01]  /*7410*/  @P1 SHF.L.U32 R3, R175, 0x1f, RZ ;  /* 0x0000001faf031819 */ /* 0x000fe200000006ff */
[----:B------:R-:W-:Y:S05]  /*7420*/  @P0 BRA `(.L_x_111) ;  /* 0x0000000000040947 */ /* 0x000fea0003800000 */
[----:B------:R-:W-:Y:S04]  /*7430*/  DEPBAR.LE SB0, 0x1 ;  /* 0x000080400000791a */ /* 0x000fe80000000000 */
.L_x_111:
[----:B------:R-:W-:Y:S05]  /*7440*/  BSYNC.RECONVERGENT B0 ;  /* 0x0000000000007941 */ /* 0x000fea0003800200 */
.L_x_110:
[----:B------:R-:W-:Y:S06]  /*7450*/  BAR.SYNC.DEFER_BLOCKING 0x1, 0x80 ;  /* 0x0042000000007b1d */ /* 0x000fec0000010000 */
[----:B------:R-:W2:Y:S01]  /*7460*/  @P1 SYNCS.PHASECHK.TRANS64.TRYWAIT P0, [R4+URZ+0x120], R3 ;  /* 0x00012003040015a7 */ /* 0x000ea200080011ff */
[----:B------:R-:W-:Y:S01]  /*7470*/  BSSY B1, `(.L_x_112) ;  /* 0x0000023000017945 */ /* 0x000fe20003800000 */
[----:B--2---:R-:W-:Y:S03]  /*7480*/  @P1 SEL R192, RZ, 0x1, !P0 ;  /* 0x00000001ffc01807 */ /* 0x004fe60004000000 */
[----:B------:R-:W-:Y:S05]  /*7490*/  @!P1 BRA `(.L_x_113) ;  /* 0x0000000000809947 */ /* 0x000fea0003800000 */
[----:B------:R-:W-:Y:S01]  /*74a0*/  ISETP.NE.AND P1, PT, R193, RZ, PT ;  /* 0x000000ffc100720c */ /* 0x000fe20003f25270 */
[----:B------:R-:W-:Y:S01]  /*74b0*/  BSSY B0, `(.L_x_114) ;  /* 0x000000a000007945 */ /* 0x000fe20003800000 */
[----:B------:R-:W-:Y:S11]  /*74c0*/  ISETP.NE.AND P0, PT, R192, RZ, PT ;  /* 0x000000ffc000720c */ /* 0x000ff60003f05270 */
[----:B------:R-:W-:Y:S04]  /*74d0*/  @P1 IMAD R0, R176, 0x2000, R181 ;  /* 0x00002000b0001824 */ /* 0x000fe800078e02b5 */
[C---:B------:R-:W-:Y:S01]  /*74e0*/  @P1 IMAD.IADD R7, R0.reuse, 0x1, R195 ;  /* 0x0000000100071824 */ /* 0x040fe200078e02c3 */
[----:B------:R-:W-:Y:S03]  /*74f0*/  @P1 IADD3 R6, PT, PT, R0, R200, RZ ;  /* 0x000000c800061210 */ /* 0x000fe60007ffe0ff */
[----:B------:R-:W-:Y:S01]  /*7500*/  @P1 IMAD.IADD R5, R186, 0x1, R7 ;  /* 0x00000001ba051824 */ /* 0x000fe200078e0207 */
[----:B------:R-:W-:Y:S06]  /*7510*/  @P0 BRA `(.L_x_115) ;  /* 0x00000000000c0947 */ /* 0x000fec0003800000 */
[----:B------:R-:W-:Y:S04]  /*7520*/  SHF.L.U32 R3, R175, 0x1f, RZ ;  /* 0x0000001faf037819 */ /* 0x000fe800000006ff */
[----:B------:R-:W2:Y:S02]  /*7530*/  SYNCS.PHASECHK.TRANS64.TRYWAIT P0, [R4+URZ+0x120], R3 ;  /* 0x00012003040075a7 */ /* 0x000ea400080011ff */
[----:B--2---:R-:W-:Y:S05]  /*7540*/  @!P0 BRA `(.L_x_116) ;  /* 0x0000003800c48947 */ /* 0x004fea0003800000 */
.L_x_115:
[----:B------:R-:W-:Y:S05]  /*7550*/  BSYNC B0 ;  /* 0x0000000000007941 */ /* 0x000fea0003800000 */
.L_x_114:
[----:B------:R-:W-:Y:S01]  /*7560*/  ISETP.NE.AND P0, PT, R193, RZ, PT ;  /* 0x000000ffc100720c */ /* 0x000fe20003f05270 */
[----:B--2---:R-:W-:Y:S02]  /*7570*/  VIADD R4, R4, 0x138 ;  /* 0x0000013804047836 */ /* 0x004fe40000000000 */
        /* <DEDUP_REMOVED lines=14> */
[----:B------:R-:W-:Y:S02]  /*7660*/  SEL R176, R176, RZ, P0 ;  /* 0x000000ffb0b07207 */ /* 0x000fe40000000000 */
[----:B--2---:R-:W-:Y:S04]  /*7670*/  SEL R0, RZ, 0x1, P0 ;  /* 0x00000001ff007807 */ /* 0x004fe80000000000 */
[----:B------:R-:W-:Y:S01]  /*7680*/  LOP3.LUT R175, R175, R0, RZ, 0x3c, !PT ;  /* 0x00000000afaf7212 */ /* 0x000fe200078e3cff */
[----:B-----5:R4:W-:Y:S06]  /*7690*/  SYNCS.ARRIVE.TRANS64.RED.A1T0 RZ, [R3+URZ], RZ ;  /* 0x000000ff03ff79a7 */ /* 0x0209ec00081004ff */
.L_x_113:
[----:B------:R-:W-:Y:S05]  /*76a0*/  BSYNC B1 ;  /* 0x0000000000017941 */ /* 0x000fea0003800000 */
.L_x_112:
[----:B----4-:R-:W-:Y:S05]  /*76b0*/  VIADD R3, R78, 0x40 ;  /* 0x000000404e037836 */ /* 0x010fea0000000000 */
[----:B------:R-:W-:Y:S04]  /*76c0*/  SHF.R.U32.HI R3, RZ, 0x15, R3 ;  /* 0x00000015ff037819 */ /* 0x000fe80000011603 */
[----:B------:R-:W-:Y:S11]  /*76d0*/  LOP3.LUT P0, RZ, R3, 0x3, R168, 0x48, !PT ;  /* 0x0000000303ff7812 */ /* 0x000ff600078048a8 */
[----:B------:R-:W-:Y:S02]  /*76e0*/  @!UPT UIADD3 URZ, UPT, UPT, URZ, URZ, URZ ;  /* 0x000000fffffff290 */ /* 0x000fe4000fffe0ff */
[----:B------:R-:W-:Y:S05]  /*76f0*/  @!P0 BRA `(.L_x_117) ;  /* 0x0000000000408947 */ /* 0x000fea0003800000 */
[----:B------:R-:W2:Y:S01]  /*7700*/  LDCU.64 UR8, c[0x4][0x78] ;  /* 0x01000f00ff0877ac */ /* 0x000ea20008000a00 */
[----:B------:R-:W-:Y:S01]  /*7710*/  MOV R15, 0x0 ;  /* 0x00000000000f7802 */ /* 0x000fe20000000f00 */
[----:B------:R-:W-:Y:S02]  /*7720*/  HFMA2 R12, -RZ, RZ, 0, 5.9604644775390625e-08 ;  /* 0x00000001ff0c7431 */ /* 0x000fe400000001ff */
[----:B------:R-:W-:Y:S02]  /*7730*/  IMAD.MOV.U32 R8, RZ, RZ, 0x192 ;  /* 0x00000192ff087424 */ /* 0x000fe400078e00ff */
[----:B------:R-:W-:Y:S01]  /*7740*/  IMAD.MOV.U32 R13, RZ, RZ, RZ ;  /* 0x000000ffff0d7224 */ /* 0x000fe200078e00ff */
[----:B------:R-:W4:Y:S01]  /*7750*/  LDCU.64 UR6, c[0x4][0x80] ;  /* 0x01001000ff0677ac */ /* 0x000f220008000a00 */
[----:B------:R-:W1:Y:S01]  /*7760*/  LDC.64 R14, c[0x4][R15] ;  /* 0x010000000f0e7b82 */ /* 0x000e620000000a00 */
[----:B------:R-:W5:Y:S01]  /*7770*/  LDCU.64 UR4, c[0x4][0x18] ;  /* 0x01000300ff0477ac */ /* 0x000f620008000a00 */
[----:B--2---:R-:W-:Y:S01]  /*7780*/  MOV R5, UR9 ;  /* 0x0000000900057c02 */ /* 0x004fe20008000f00 */
[----:B------:R-:W-:Y:S01]  /*7790*/  IMAD.U32 R4, RZ, RZ, UR8 ;  /* 0x00000008ff047e24 */ /* 0x000fe2000f8e00ff */
[----:B----4-:R-:W-:Y:S01]  /*77a0*/  MOV R7, UR7 ;  /* 0x0000000700077c02 */ /* 0x010fe20008000f00 */
[----:B------:R-:W-:Y:S01]  /*77b0*/  IMAD.U32 R6, RZ, RZ, UR6 ;  /* 0x00000006ff067e24 */ /* 0x000fe2000f8e00ff */
[----:B-----5:R-:W-:Y:S01]  /*77c0*/  MOV R11, UR5 ;  /* 0x00000005000b7c02 */ /* 0x020fe20008000f00 */
[----:B------:R-:W-:Y:S02]  /*77d0*/  IMAD.U32 R10, RZ, RZ, UR4 ;  /* 0x00000004ff0a7e24 */ /* 0x000fe4000f8e00ff */
[----:B------:R-:W-:Y:S07]  /*77e0*/  LEPC R20, `(.L_x_117) ;  /* 0x000000001014794e */ /* 0x000fee0000000000 */
[----:B-1-3--:R-:W-:Y:S05]  /*77f0*/  CALL.ABS.NOINC R14 ;  /* 0x000000000e007343 */ /* 0x00afea0003c00000 */
.L_x_117:
[----:B------:R-:W-:Y:S01]  /*7800*/  ISETP.NE.AND P0, PT, R183, RZ, PT ;  /* 0x000000ffb700720c */ /* 0x000fe20003f05270 */
[----:B------:R-:W-:Y:S05]  /*7810*/  WARPSYNC.ALL ;  /* 0x0000000000007948 */ /* 0x000fea0003800000 */
[-C--:B---3--:R-:W-:Y:S01]  /*7820*/  F2FP.F16.E4M3.UNPACK_B R4, R145.reuse.H1 ;  /* 0x00000091ff04723e */ /* 0x088fe200030006ff */
[----:B------:R-:W-:Y:S01]  /*7830*/  USHF.L.U32 UR8, UR40, 0xd, URZ ;  /* 0x0000000d28087899 */ /* 0x000fe200080006ff */
[----:B------:R-:W-:Y:S01]  /*7840*/  F2FP.F16.E4M3.UNPACK_B R5, R145 ;  /* 0x00000091ff05723e */ /* 0x000fe200020006ff */
[----:B------:R-:W-:Y:S01]  /*7850*/  BSSY.RECONVERGENT B0, `(.L_x_118) ;  /* 0x0000119000007945 */ /* 0x000fe20003800200 */
[----:B------:R-:W-:Y:S01]  /*7860*/  R2UR UR4, R78 ;  /* 0x000000004e0472ca */ /* 0x000fe200000e0000 */
[--C-:B------:R-:W-:Y:S01]  /*7870*/  HADD2.F32 R86, -RZ, R4.reuse.H1_H1 ;  /* 0x30000004ff567230 */ /* 0x100fe20000004100 */
[----:B------:R-:W-:Y:S01]  /*7880*/  F2FP.F16.E4M3.UNPACK_B R0, R144.H1 ;  /* 0x00000090ff00723e */ /* 0x000fe200030006ff */
[----:B------:R-:W-:Y:S01]  /*7890*/  HADD2.F32 R87, -RZ, R4.H0_H0 ;  /* 0x20000004ff577230 */ /* 0x000fe20000004100 */
[----:B------:R-:W-:Y:S01]  /*78a0*/  F2FP.F16.E4M3.UNPACK_B R4, R146.H1 ;  /* 0x00000092ff04723e */ /* 0x000fe200030006ff */
[--C-:B------:R-:W-:Y:S01]  /*78b0*/  HADD2.F32 R85, -RZ, R5.reuse.H0_H0 ;  /* 0x20000005ff557230 */ /* 0x100fe20000004100 */
[----:B-1----:R-:W-:Y:S01]  /*78c0*/  F2FP.F16.E4M3.UNPACK_B R123, R154.H1 ;  /* 0x0000009aff7b723e */ /* 0x002fe200030006ff */
[--C-:B------:R-:W-:Y:S01]  /*78d0*/  HADD2.F32 R83, -RZ, R0.reuse.H0_H0 ;  /* 0x20000000ff537230 */ /* 0x100fe20000004100 */
[----:B------:R-:W-:Y:S01]  /*78e0*/  F2FP.F16.E4M3.UNPACK_B R127, R155.H1 ;  /* 0x0000009bff7f723e */ /* 0x000fe200030006ff */
[----:B------:R-:W-:Y:S01]  /*78f0*/  HADD2.F32 R82, -RZ, R0.H1_H1 ;  /* 0x30000000ff527230 */ /* 0x000fe20000004100 */
[----:B------:R-:W-:Y:S01]  /*7900*/  F2FP.F16.E4M3.UNPACK_B R0, R146 ;  /* 0x00000092ff00723e */ /* 0x000fe200020006ff */
[--C-:B------:R-:W-:Y:S01]  /*7910*/  HADD2.F32 R89, -RZ, R4.reuse.H0_H0 ;  /* 0x20000004ff597230 */ /* 0x100fe20000004100 */
[----:B------:R-:W-:Y:S01]  /*7920*/  F2FP.F16.E4M3.UNPACK_B R129, R156 ;  /* 0x0000009cff81723e */ /* 0x000fe200020006ff */
[----:B------:R-:W-:Y:S01]  /*7930*/  HADD2.F32 R92, -RZ, R4.H1_H1 ;  /* 0x30000004ff5c7230 */ /* 0x000fe20000004100 */
[----:B------:R-:W-:Y:S01]  /*7940*/  F2FP.F16.E4M3.UNPACK_B R4, R148 ;  /* 0x00000094ff04723e */ /* 0x000fe200020006ff */
[--C-:B------:R-:W-:Y:S01]  /*7950*/  HADD2.F32 R88, -RZ, R0.reuse.H0_H0 ;  /* 0x20000000ff587230 */ /* 0x100fe20000004100 */
[----:B------:R-:W-:Y:S01]  /*7960*/  F2FP.F16.E4M3.UNPACK_B R133, R157 ;  /* 0x0000009dff85723e */ /* 0x000fe200020006ff */
[----:B------:R-:W-:Y:S01]  /*7970*/  HADD2.F32 R90, -RZ, R0.H1_H1 ;  /* 0x30000000ff5a7230 */ /* 0x000fe20000004100 */
[-C--:B------:R-:W-:Y:S01]  /*7980*/  F2FP.F16.E4M3.UNPACK_B R0, R147.reuse.H1 ;  /* 0x00000093ff00723e */ /* 0x080fe200030006ff */
[----:B------:R-:W-:Y:S01]  /*7990*/  HADD2.F32 R84, -RZ, R5.H1_H1 ;  /* 0x30000005ff547230 */ /* 0x000fe20000004100 */
[----:B------:R-:W-:Y:S01]  /*79a0*/  F2FP.F16.E4M3.UNPACK_B R5, R147 ;  /* 0x00000093ff05723e */ /* 0x000fe200020006ff */
[--C-:B------:R-:W-:Y:S01]  /*79b0*/  HADD2.F32 R95, -RZ, R4.reuse.H0_H0 ;  /* 0x20000004ff5f7230 */ /* 0x100fe20000004100 */
[----:B------:R-:W-:Y:S01]  /*79c0*/  F2FP.F16.E4M3.UNPACK_B R80, R144 ;  /* 0x00000090ff50723e */ /* 0x000fe200020006ff */
[----:B------:R-:W-:Y:S01]  /*79d0*/  HADD2.F32 R98, -RZ, R4.H1_H1 ;  /* 0x30000004ff627230 */ /* 0x000fe20000004100 */
[-C--:B------:R-:W-:Y:S01]  /*79e0*/  F2FP.F16.E4M3.UNPACK_B R4, R149.reuse.H1 ;  /* 0x00000095ff04723e */ /* 0x080fe200030006ff */
[--C-:B------:R-:W-:Y:S01]  /*79f0*/  HADD2.F32 R93, -RZ, R0.reuse.H0_H0 ;  /* 0x20000000ff5d7230 */ /* 0x100fe20000004100 */
[----:B------:R-:W-:Y:S01]  /*7a00*/  F2FP.F16.E4M3.UNPACK_B R137, R158 ;  /* 0x0000009eff89723e */ /* 0x000fe200020006ff */
[----:B------:R-:W-:Y:S01]  /*7a10*/  HADD2.F32 R96, -RZ, R0.H1_H1 ;  /* 0x30000000ff607230 */ /* 0x000fe20000004100 */
[----:B------:R-:W-:Y:S01]  /*7a20*/  F2FP.F16.E4M3.UNPACK_B R0, R148.H1 ;  /* 0x00000094ff00723e */ /* 0x000fe200030006ff */
[--C-:B------:R-:W-:Y:S01]  /*7a30*/  HADD2.F32 R91, -RZ, R5.reuse.H0_H0 ;  /* 0x20000005ff5b7230 */ /* 0x100fe20000004100 */
[----:B------:R-:W-:Y:S01]  /*7a40*/  F2FP.F16.E4M3.UNPACK_B R139, R158.H1 ;  /* 0x0000009eff8b723e */ /* 0x000fe200030006ff */
[----:B------:R-:W-:Y:S01]  /*7a50*/  HADD2.F32 R94, -RZ, R5.H1_H1 ;  /* 0x30000005ff5e7230 */ /* 0x000fe20000004100 */
[----:B------:R-:W-:Y:S01]  /*7a60*/  F2FP.F16.E4M3.UNPACK_B R5, R149 ;  /* 0x00000095ff05723e */ /* 0x000fe200020006ff */
[--C-:B------:R-:W-:Y:S02]  /*7a70*/  HADD2.F32 R101, -RZ, R4.reuse.H0_H0 ;  /* 0x20000004ff657230 */ /* 0x100fe40000004100 */
[----:B------:R-:W-:Y:S01]  /*7a80*/  HADD2.F32 R104, -RZ, R4.H1_H1 ;  /* 0x30000004ff687230 */ /* 0x000fe20000004100 */
[-C--:B------:R-:W-:Y:S01]  /*7a90*/  F2FP.F16.E4M3.UNPACK_B R4, R150.reuse.H1 ;  /* 0x00000096ff04723e */ /* 0x080fe200030006ff */
[--C-:B------:R-:W-:Y:S02]  /*7aa0*/  HADD2.F32 R97, -RZ, R0.reuse.H0_H0 ;  /* 0x20000000ff617230 */ /* 0x100fe40000004100 */
[----:B------:R-:W-:Y:S01]  /*7ab0*/  HADD2.F32 R100, -RZ, R0.H1_H1 ;  /* 0x30000000ff647230 */ /* 0x000fe20000004100 */
[----:B------:R-:W-:Y:S01]  /*7ac0*/  F2FP.F16.E4M3.UNPACK_B R0, R150 ;  /* 0x00000096ff00723e */ /* 0x000fe200020006ff */
[--C-:B------:R-:W-:Y:S02]  /*7ad0*/  HADD2.F32 R99, -RZ, R5.reuse.H0_H0 ;  /* 0x20000005ff637230 */ /* 0x100fe40000004100 */
[----:B------:R-:W-:Y:S01]  /*7ae0*/  HADD2.F32 R102, -RZ, R5.H1_H1 ;  /* 0x30000005ff667230 */ /* 0x000fe20000004100 */
[-C--:B------:R-:W-:Y:S01]  /*7af0*/  F2FP.F16.E4M3.UNPACK_B R5, R151.reuse ;  /* 0x00000097ff05723e */ /* 0x080fe200020006ff */
[--C-:B------:R-:W-:Y:S02]  /*7b00*/  HADD2.F32 R105, -RZ, R4.reuse.H0_H0 ;  /* 0x20000004ff697230 */ /* 0x100fe40000004100 */
[----:B------:R-:W-:Y:S01]  /*7b10*/  HADD2.F32 R108, -RZ, R4.H1_H1 ;  /* 0x30000004ff6c7230 */ /* 0x000fe20000004100 */
[-C--:B------:R-:W-:Y:S01]  /*7b20*/  F2FP.F16.E4M3.UNPACK_B R4, R152.reuse ;  /* 0x00000098ff04723e */ /* 0x080fe200020006ff */
[--C-:B------:R-:W-:Y:S02]  /*7b30*/  HADD2.F32 R103, -RZ, R0.reuse.H0_H0 ;  /* 0x20000000ff677230 */ /* 0x100fe40000004100 */
[----:B------:R-:W-:Y:S01]  /*7b40*/  HADD2.F32 R106, -RZ, R0.H1_H1 ;  /* 0x30000000ff6a7230 */ /* 0x000fe20000004100 */
[----:B------:R-:W-:Y:S01]  /*7b50*/  F2FP.F16.E4M3.UNPACK_B R0, R151.H1 ;  /* 0x00000097ff00723e */ /* 0x000fe200030006ff */
        /* <DEDUP_REMOVED lines=8> */
[----:B------:R-:W-:Y:S01]  /*7be0*/  F2FP.F16.E4M3.UNPACK_B R0, R152.H1 ;  /* 0x00000098ff00723e */ /* 0x000fe200030006ff */
[--C-:B------:R-:W-:Y:S02]  /*7bf0*/  HADD2.F32 R115, -RZ, R5.reuse.H0_H0 ;  /* 0x20000005ff737230 */ /* 0x100fe40000004100 */
[----:B------:R-:W-:Y:S02]  /*7c00*/  HADD2.F32 R118, -RZ, R5.H1_H1 ;  /* 0x30000005ff767230 */ /* 0x000fe40000004100 */
[--C-:B------:R-:W-:Y:S02]  /*7c10*/  HADD2.F32 R117, -RZ, R4.reuse.H0_H0 ;  /* 0x20000004ff757230 */ /* 0x100fe40000004100 */
[----:B------:R-:W-:Y:S02]  /*7c20*/  HADD2.F32 R120, -RZ, R4.H1_H1 ;  /* 0x30000004ff787230 */ /* 0x000fe40000004100 */
[--C-:B------:R-:W-:Y:S01]  /*7c30*/  HADD2.F32 R113, -RZ, R0.reuse.H0_H0 ;  /* 0x20000000ff717230 */ /* 0x100fe20000004100 */
[----:B------:R-:W1:Y:S01]  /*7c40*/  LDTM.x64 R4, tmem[UR4+0x40] ;  /* 0x00004004000479ee */ /* 0x000e620008340000 */
[----:B------:R-:W-:Y:S01]  /*7c50*/  HADD2.F32 R116, -RZ, R0.H1_H1 ;  /* 0x30000000ff747230 */ /* 0x000fe20000004100 */
[----:B------:R-:W-:Y:S01]  /*7c60*/  F2FP.F16.E4M3.UNPACK_B R0, R154 ;  /* 0x0000009aff00723e */ /* 0x000fe200020006ff */
[--C-:B------:R-:W-:Y:S02]  /*7c70*/  HADD2.F32 R121, -RZ, R123.reuse.H0_H0 ;  /* 0x2000007bff797230 */ /* 0x100fe40000004100 */
[----:B------:R-:W-:Y:S02]  /*7c80*/  HADD2.F32 R124, -RZ, R123.H1_H1 ;  /* 0x3000007bff7c7230 */ /* 0x000fe40000004100 */
[--C-:B------:R-:W-:Y:S02]  /*7c90*/  HADD2.F32 R119, -RZ, R0.reuse.H0_H0 ;  /* 0x20000000ff777230 */ /* 0x100fe40000004100 */
[----:B------:R-:W-:Y:S01]  /*7ca0*/  HADD2.F32 R122, -RZ, R0.H1_H1 ;  /* 0x30000000ff7a7230 */ /* 0x000fe20000004100 */
[----:B------:R-:W-:Y:S01]  /*7cb0*/  F2FP.F16.E4M3.UNPACK_B R0, R155 ;  /* 0x0000009bff00723e */ /* 0x000fe200020006ff */
[--C-:B------:R-:W-:Y:S02]  /*7cc0*/  HADD2.F32 R125, -RZ, R127.reuse.H0_H0 ;  /* 0x2000007fff7d7230 */ /* 0x100fe40000004100 */
[----:B------:R-:W-:Y:S02]  /*7cd0*/  HADD2.F32 R128, -RZ, R127.H1_H1 ;  /* 0x3000007fff807230 */ /* 0x000fe40000004100 */
[--C-:B------:R-:W-:Y:S02]  /*7ce0*/  HADD2.F32 R123, -RZ, R0.reuse.H0_H0 ;  /* 0x20000000ff7b7230 */ /* 0x100fe40000004100 */
[----:B------:R-:W-:Y:S01]  /*7cf0*/  HADD2.F32 R126, -RZ, R0.H1_H1 ;  /* 0x30000000ff7e7230 */ /* 0x000fe20000004100 */
[----:B------:R-:W-:Y:S01]  /*7d00*/  F2FP.F16.E4M3.UNPACK_B R0, R156.H1 ;  /* 0x0000009cff00723e */ /* 0x000fe200030006ff */
[--C-:B------:R-:W-:Y:S02]  /*7d10*/  HADD2.F32 R127, -RZ, R129.reuse.H0_H0 ;  /* 0x20000081ff7f7230 */ /* 0x100fe40000004100 */
[----:B------:R-:W-:Y:S02]  /*7d20*/  HADD2.F32 R130, -RZ, R129.H1_H1 ;  /* 0x30000081ff827230 */ /* 0x000fe40000004100 */
[--C-:B------:R-:W-:Y:S02]  /*7d30*/  HADD2.F32 R129, -RZ, R0.reuse.H0_H0 ;  /* 0x20000000ff817230 */ /* 0x100fe40000004100 */
[C---:B-1----:R-:W-:Y:S01]  /*7d40*/  FMUL R6, R76.reuse, R6 ;  /* 0x000000064c067220 */ /* 0x042fe20000400000 */
[----:B------:R-:W-:Y:S01]  /*7d50*/  HADD2.F32 R132, -RZ, R0.H1_H1 ;  /* 0x30000000ff847230 */ /* 0x000fe20000004100 */
[----:B------:R-:W-:Y:S01]  /*7d60*/  F2FP.F16.E4M3.UNPACK_B R0, R157.H1 ;  /* 0x0000009dff00723e */ /* 0x000fe200030006ff */
[--C-:B------:R-:W-:Y:S02]  /*7d70*/  HADD2.F32 R131, -RZ, R133.reuse.H0_H0 ;  /* 0x20000085ff837230 */ /* 0x100fe40000004100 */
[C---:B------:R-:W-:Y:S01]  /*7d80*/  FMUL R7, R76.reuse, R7 ;  /* 0x000000074c077220 */ /* 0x040fe20000400000 */
[----:B------:R-:W-:Y:S02]  /*7d90*/  HADD2.F32 R134, -RZ, R133.H1_H1 ;  /* 0x30000085ff867230 */ /* 0x000fe40000004100 */
[C---:B------:R-:W-:Y:S01]  /*7da0*/  FMUL R10, R76.reuse, R10 ;  /* 0x0000000a4c0a7220 */ /* 0x040fe20000400000 */
[----:B------:R-:W-:Y:S02]  /*7db0*/  HADD2.F32 R3, -RZ, R80.H0_H0 ;  /* 0x20000050ff037230 */ /* 0x000fe40000004100 */
[C---:B------:R-:W-:Y:S01]  /*7dc0*/  FMUL R11, R76.reuse, R11 ;  /* 0x0000000b4c0b7220 */ /* 0x040fe20000400000 */
[--C-:B------:R-:W-:Y:S02]  /*7dd0*/  HADD2.F32 R133, -RZ, R0.reuse.H0_H0 ;  /* 0x20000000ff857230 */ /* 0x100fe40000004100 */
[----:B------:R-:W-:Y:S02]  /*7de0*/  HADD2.F32 R136, -RZ, R0.H1_H1 ;  /* 0x30000000ff887230 */ /* 0x000fe40000004100 */
[C---:B------:R-:W-:Y:S01]  /*7df0*/  FMUL R0, R76.reuse, R4 ;  /* 0x000000044c007220 */ /* 0x040fe20000400000 */
[----:B------:R-:W-:Y:S02]  /*7e00*/  HADD2.F32 R80, -RZ, R80.H1_H1 ;  /* 0x30000050ff507230 */ /* 0x000fe40000004100 */
[C---:B------:R-:W-:Y:S01]  /*7e10*/  FMUL R4, R76.reuse, R8 ;  /* 0x000000084c047220 */ /* 0x040fe20000400000 */
[--C-:B------:R-:W-:Y:S02]  /*7e20*/  HADD2.F32 R135, -RZ, R137.reuse.H0_H0 ;  /* 0x20000089ff877230 */ /* 0x100fe40000004100 */
[C---:B------:R-:W-:Y:S01]  /*7e30*/  FFMA R0, R81.reuse, R3, R0 ;  /* 0x0000000351007223 */ /* 0x040fe20000000000 */
[C---:B------:R-:W-:Y:S01]  /*7e40*/  FMUL R3, R76.reuse, R5 ;  /* 0x000000054c037220 */ /* 0x040fe20000400000 */
[C---:B------:R-:W-:Y:S01]  /*7e50*/  FMUL R5, R76.reuse, R9 ;  /* 0x000000094c057220 */ /* 0x040fe20000400000 */
[----:B------:R-:W-:Y:S01]  /*7e60*/  HADD2.F32 R138, -RZ, R137.H1_H1 ;  /* 0x30000089ff8a7230 */ /* 0x000fe20000004100 */
[----:B------:R-:W-:Y:S01]  /*7e70*/  F2FP.F16.E4M3.UNPACK_B R8, R159 ;  /* 0x0000009fff08723e */ /* 0x000fe200020006ff */
[C---:B------:R-:W-:Y:S01]  /*7e80*/  FFMA R3, R81.reuse, R80, R3 ;  /* 0x0000005051037223 */ /* 0x040fe20000000003 */
[C---:B------:R-:W-:Y:S01]  /*7e90*/  FFMA R6, R81.reuse, R83, R6 ;  /* 0x0000005351067223 */ /* 0x040fe20000000006 */
[C---:B------:R-:W-:Y:S01]  /*7ea0*/  FFMA R7, R81.reuse, R82, R7 ;  /* 0x0000005251077223 */ /* 0x040fe20000000007 */
        /* <DEDUP_REMOVED lines=10> */
[----:B------:R-:W-:Y:S01]  /*7f50*/  F2FP.SATFINITE.E4M3.F32.PACK_AB_MERGE_C R86, R11, R10, RZ ;  /* 0x0000000a0b56723e */ /* 0x000fe200048070ff */
[C---:B------:R-:W-:Y:S01]  /*7f60*/  FFMA R6, R81.reuse, R88, R6 ;  /* 0x0000005851067223 */ /* 0x040fe20000000006 */
[C---:B------:R-:W-:Y:S01]  /*7f70*/  FFMA R7, R81.reuse, R90, R7 ;  /* 0x0000005a51077223 */ /* 0x040fe20000000007 */
[C---:B------:R-:W-:Y:S01]  /*7f80*/  FMUL R10, R76.reuse, R16 ;  /* 0x000000104c0a7220 */ /* 0x040fe20000400000 */
[C---:B------:R-:W-:Y:S01]  /*7f90*/  FMUL R11, R76.reuse, R17 ;  /* 0x000000114c0b7220 */ /* 0x040fe20000400000 */
[--C-:B------:R-:W-:Y:S02]  /*7fa0*/  HADD2.F32 R85, -RZ, R9.reuse.H0_H0 ;  /* 0x20000009ff557230 */ /* 0x100fe40000004100 */
[C---:B------:R-:W-:Y:S01]  /*7fb0*/  FMUL R8, R76.reuse, R14 ;  /* 0x0000000e4c087220 */ /* 0x040fe20000400000 */
[----:B------:R-:W-:Y:S02]  /*7fc0*/  HADD2.F32 R82, -RZ, R9.H1_H1 ;  /* 0x30000009ff527230 */ /* 0x000fe40000004100 */
[C---:B------:R-:W-:Y:S01]  /*7fd0*/  FMUL R14, R76.reuse, R20 ;  /* 0x000000144c0e7220 */ /* 0x040fe20000400000 */
[C---:B------:R-:W-:Y:S01]  /*7fe0*/  FMUL R20, R76.reuse, R26 ;  /* 0x0000001a4c147220 */ /* 0x040fe20000400000 */
[C---:B------:R-:W-:Y:S01]  /*7ff0*/  FFMA R8, R81.reuse, R89, R8 ;  /* 0x0000005951087223 */ /* 0x040fe20000000008 */
[C---:B------:R-:W-:Y:S01]  /*8000*/  FMUL R26, R76.reuse, R32 ;  /* 0x000000204c1a7220 */ /* 0x040fe20000400000 */
[C---:B------:R-:W-:Y:S01]  /*8010*/  FMUL R9, R76.reuse, R15 ;  /* 0x0000000f4c097220 */ /* 0x040fe20000400000 */
[C---:B------:R-:W-:Y:S01]  /*8020*/  FMUL R15, R76.reuse, R21 ;  /* 0x000000154c0f7220 */ /* 0x040fe20000400000 */
[C---:B------:R-:W-:Y:S01]  /*8030*/  FMUL R12, R76.reuse, R18 ;  /* 0x000000124c0c7220 */ /* 0x040fe20000400000 */
[C---:B------:R-:W-:Y:S01]  /*8040*/  FMUL R18, R76.reuse, R24 ;  /* 0x000000184c127220 */ /* 0x040fe20000400000 */
[C---:B------:R-:W-:Y:S01]  /*8050*/  FFMA R9, R81.reuse, R92, R9 ;  /* 0x0000005c51097223 */ /* 0x040fe20000000009 */
[C---:B------:R-:W-:Y:S01]  /*8060*/  FFMA R10, R81.reuse, R91, R10 ;  /* 0x0000005b510a7223 */ /* 0x040fe2000000000a */
[C---:B------:R-:W-:Y:S01]  /*8070*/  FFMA R11, R81.reuse, R94, R11 ;  /* 0x0000005e510b7223 */ /* 0x040fe2000000000b */
[----:B------:R-:W-:Y:S01]  /*8080*/  FFMA R12, R81, R93, R12 ;  /* 0x0000005d510c7223 */ /* 0x000fe2000000000c */
[C---:B------:R-:W-:Y:S01]  /*8090*/  FMUL R13, R76.reuse, R19 ;  /* 0x000000134c0d7220 */ /* 0x040fe20000400000 */
[----:B------:R-:W-:Y:S01]  /*80a0*/  F2FP.SATFINITE.E4M3.F32.PACK_AB_MERGE_C R8, R9, R8, RZ ;  /* 0x000000080908723e */ /* 0x000fe200048070ff */
        /* <DEDUP_REMOVED lines=10> */
[C---:B------:R-:W-:Y:S01]  /*8150*/  FMUL R21, R76.reuse, R27 ;  /* 0x0000001b4c157220 */ /* 0x040fe20000400000 */
[C---:B------:R-:W-:Y:S01]  /*8160*/  FMUL R27, R76.reuse, R33 ;  /* 0x000000214c1b7220 */ /* 0x040fe20000400000 */
[C---:B------:R-:W-:Y:S01]  /*8170*/  FFMA R17, R81.reuse, R100, R17 ;  /* 0x0000006451117223 */ /* 0x040fe20000000011 */
[C---:B------:R-:W-:Y:S01]  /*8180*/  FFMA R18, R81.reuse, R99, R18 ;  /* 0x0000006351127223 */ /* 0x040fe20000000012 */
[C---:B------:R-:W-:Y:S01]  /*8190*/  FFMA R19, R81.reuse, R102, R19 ;  /* 0x0000006651137223 */ /* 0x040fe20000000013 */
[C---:B------:R-:W-:Y:S01]  /*81a0*/  FFMA R20, R81.reuse, R101, R20 ;  /* 0x0000006551147223 */ /* 0x040fe20000000014 */
[C---:B------:R-:W-:Y:S01]  /*81b0*/  FFMA R21, R81.reuse, R104, R21 ;  /* 0x0000006851157223 */ /* 0x040fe20000000015 */
[C---:B------:R-:W-:Y:S01]  /*81c0*/  FFMA R22, R81.reuse, R103, R22 ;  /* 0x0000006751167223 */ /* 0x040fe20000000016 */
[----:B------:R-:W-:Y:S01]  /*81d0*/  FFMA R23, R81, R106, R23 ;  /* 0x0000006a51177223 */ /* 0x000fe20000000017 */
[----:B------:R-:W-:Y:S01]  /*81e0*/  F2FP.SATFINITE.E4M3.F32.PACK_AB_MERGE_C R16, R17, R16, RZ ;  /* 0x000000101110723e */ /* 0x000fe200048070ff */
[C---:B------:R-:W-:Y:S01]  /*81f0*/  FMUL R24, R76.reuse, R30 ;  /* 0x0000001e4c187220 */ /* 0x040fe20000400000 */
[----:B------:R-:W-:Y:S01]  /*8200*/  F2FP.SATFINITE.E4M3.F32.PACK_AB_MERGE_C R21, R21, R20, RZ ;  /* 0x000000141515723e */ /* 0x000fe200048070ff */
[C---:B------:R-:W-:Y:S01]  /*8210*/  FMUL R30, R76.reuse, R36 ;  /* 0x000000244c1e7220 */ /* 0x040fe20000400000 */
[----:B------:R-:W-:Y:S01]  /*8220*/  F2FP.SATFINITE.E4M3.F32.PACK_AB_MERGE_C R20, R15, R14, R16 ;  /* 0x0000000e0f14723e */ /* 0x000fe20004807010 */
[----:B------:R-:W-:Y:S01]  /*8230*/  FFMA R24, R81, R105, R24 ;  /* 0x0000006951187223 */ /* 0x000fe20000000018 */
[----:B------:R-:W-:Y:S01]  /*8240*/  F2FP.SATFINITE.E4M3.F32.PACK_AB_MERGE_C R21, R19, R18, R21 ;  /* 0x000000121315723e */ /* 0x000fe20004807015 */
[C---:B------:R-:W-:Y:S01]  /*8250*/  FMUL R36, R76.reuse, R42 ;  /* 0x0000002a4c247220 */ /* 0x040fe20000400000 */
        /* <DEDUP_REMOVED lines=13> */
[----:B------:R-:W-:Y:S01]  /*8330*/  FFMA R29, R81, R112, R29 ;  /* 0x00000070511d7223 */ /* 0x000fe2000000001d */
[----:B------:R-:W-:Y:S01]  /*8340*/  F2FP.SATFINITE.E4M3.F32.PACK_AB_MERGE_C R22, R23, R22, R24 ;  /* 0x000000161716723e */ /* 0x000fe20004807018 */
[C---:B------:R-:W-:Y:S01]  /*8350*/  FFMA R30, R81.reuse, R111, R30 ;  /* 0x0000006f511e7223 */ /* 0x040fe2000000001e */
[C---:B------:R-:W-:Y:S01]  /*8360*/  FFMA R31, R81.reuse, R114, R31 ;  /* 0x00000072511f7223 */ /* 0x040fe2000000001f */
[----:B------:R-:W-:Y:S01]  /*8370*/  FFMA R32, R81, R113, R32 ;  /* 0x0000007151207223 */ /* 0x000fe20000000020 */
[----:B------:R-:W-:Y:S01]  /*8380*/  F2FP.SATFINITE.E4M3.F32.PACK_AB_MERGE_C R23, R29, R28, RZ ;  /* 0x0000001c1d17723e */ /* 0x000fe200048070ff */
[C---:B------:R-:W-:Y:S01]  /*8390*/  FMUL R38, R76.reuse, R44 ;  /* 0x0000002c4c267220 */ /* 0x040fe20000400000 */
[C---:B------:R-:W-:Y:S01]  /*83a0*/  FMUL R33, R76.reuse, R39 ;  /* 0x000000274c217220 */ /* 0x040fe20000400000 */
[C---:B------:R-:W-:Y:S01]  /*83b0*/  FMUL R39, R76.reuse, R45 ;  /* 0x0000002d4c277220 */ /* 0x040fe20000400000 */
[----:B------:R-:W-:Y:S01]  /*83c0*/  F2FP.SATFINITE.E4M3.F32.PACK_AB_MERGE_C R23, R27, R26, R23 ;  /* 0x0000001a1b17723e */ /* 0x000fe20004807017 */
[C---:B------:R-:W-:Y:S01]  /*83d0*/  FMUL R37, R76.reuse, R43 ;  /* 0x0000002b4c257220 */ /* 0x040fe20000400000 */
[C---:B------:R-:W-:Y:S01]  /*83e0*/  FFMA R33, R81.reuse, R116, R33 ;  /* 0x0000007451217223 */ /* 0x040fe20000000021 */
[C---:B------:R-:W-:Y:S01]  /*83f0*/  FFMA R34, R81.reuse, R115, R34 ;  /* 0x0000007351227223 */ /* 0x040fe20000000022 */
[C---:B------:R-:W-:Y:S01]  /*8400*/  FFMA R35, R81.reuse, R118, R35 ;  /* 0x0000007651237223 */ /* 0x040fe20000000023 */
[----:B------:R-:W-:Y:S01]  /*8410*/  FFMA R36, R81, R117, R36 ;  /* 0x0000007551247223 */ /* 0x000fe20000000024 */
[C---:B------:R-:W-:Y:S01]  /*8420*/  FMUL R40, R76.reuse, R46 ;  /* 0x0000002e4c287220 */ /* 0x040fe20000400000 */
[----:B------:R-:W-:Y:S01]  /*8430*/  F2FP.SATFINITE.E4M3.F32.PACK_AB_MERGE_C R32, R33, R32, RZ ;  /* 0x000000202120723e */ /* 0x000fe200048070ff */
[C---:B------:R-:W-:Y:S01]  /*8440*/  FFMA R37, R81.reuse, R120, R37 ;  /* 0x0000007851257223 */ /* 0x040fe20000000025 */
[C---:B------:R-:W-:Y:S01]  /*8450*/  FMUL R41, R76.reuse, R47 ;  /* 0x0000002f4c297220 */ /* 0x040fe20000400000 */
[C---:B------:R-:W-:Y:S01]  /*8460*/  FFMA R38, R81.reuse, R119, R38 ;  /* 0x0000007751267223 */ /* 0x040fe20000000026 */
[----:B------:R-:W-:Y:S01]  /*8470*/  FFMA R39, R81, R122, R39 ;  /* 0x0000007a51277223 */ /* 0x000fe20000000027 */
[C---:B------:R-:W-:Y:S01]  /*8480*/  FMUL R43, R76.reuse, R49 ;  /* 0x000000314c2b7220 */ /* 0x040fe20000400000 */
[----:B------:R-:W-:Y:S01]  /*8490*/  F2FP.SATFINITE.E4M3.F32.PACK_AB_MERGE_C R37, R37, R36, RZ ;  /* 0x000000242525723e */ /* 0x000fe200048070ff */
[C---:B------:R-:W-:Y:S01]  /*84a0*/  FFMA R40, R81.reuse, R121, R40 ;  /* 0x0000007951287223 */ /* 0x040fe20000000028 */
[C---:B------:R-:W-:Y:S01]  /*84b0*/  FMUL R44, R76.reuse, R50 ;  /* 0x000000324c2c7220 */ /* 0x040fe20000400000 */
[C---:B------:R-:W-:Y:S01]  /*84c0*/  FFMA R41, R81.reuse, R124, R41 ;  /* 0x0000007c51297223 */ /* 0x040fe20000000029 */
[C---:B------:R-:W-:Y:S01]  /*84d0*/  FMUL R45, R76.reuse, R51 ;  /* 0x000000334c2d7220 */ /* 0x040fe20000400000 */
[C---:B------:R-:W-:Y:S01]  /*84e0*/  FFMA R42, R81.reuse, R123, R42 ;  /* 0x0000007b512a7223 */ /* 0x040fe2000000002a */
[C---:B------:R-:W-:Y:S01]  /*84f0*/  FMUL R46, R76.reuse, R52 ;  /* 0x000000344c2e7220 */ /* 0x040fe20000400000 */
[C---:B------:R-:W-:Y:S01]  /*8500*/  FFMA R43, R81.reuse, R126, R43 ;  /* 0x0000007e512b7223 */ /* 0x040fe2000000002b */
[C---:B------:R-:W-:Y:S01]  /*8510*/  FMUL R47, R76.reuse, R53 ;  /* 0x000000354c2f7220 */ /* 0x040fe20000400000 */
[C---:B------:R-:W-:Y:S01]  /*8520*/  FMUL R48, R76.reuse, R54 ;  /* 0x000000364c307220 */ /* 0x040fe20000400000 */
[C---:B------:R-:W-:Y:S01]  /*8530*/  FMUL R49, R76.reuse, R55 ;  /* 0x000000374c317220 */ /* 0x040fe20000400000 */
[C---:B------:R-:W-:Y:S01]  /*8540*/  FMUL R52, R76.reuse, R58 ;  /* 0x0000003a4c347220 */ /* 0x040fe20000400000 */
[C---:B------:R-:W-:Y:S01]  /*8550*/  FMUL R53, R76.reuse, R59 ;  /* 0x0000003b4c357220 */ /* 0x040fe20000400000 */
[C---:B------:R-:W-:Y:S01]  /*8560*/  FMUL R54, R76.reuse, R60 ;  /* 0x0000003c4c367220 */ /* 0x040fe20000400000 */
[C---:B------:R-:W-:Y:S01]  /*8570*/  FMUL R55, R76.reuse, R61 ;  /* 0x0000003d4c377220 */ /* 0x040fe20000400000 */
[C---:B------:R-:W-:Y:S01]  /*8580*/  FFMA R44, R81.reuse, R125, R44 ;  /* 0x0000007d512c7223 */ /* 0x040fe2000000002c */
[C---:B------:R-:W-:Y:S01]  /*8590*/  FMUL R58, R76.reuse, R64 ;  /* 0x000000404c3a7220 */ /* 0x040fe20000400000 */
[C---:B------:R-:W-:Y:S01]  /*85a0*/  FMUL R59, R76.reuse, R65 ;  /* 0x000000414c3b7220 */ /* 0x040fe20000400000 */
[C---:B------:R-:W-:Y:S01]  /*85b0*/  FMUL R60, R76.reuse, R66 ;  /* 0x000000424c3c7220 */ /* 0x040fe20000400000 */
[C---:B------:R-:W-:Y:S01]  /*85c0*/  FMUL R61, R76.reuse, R67 ;  /* 0x000000434c3d7220 */ /* 0x040fe20000400000 */
[----:B------:R-:W-:Y:S01]  /*85d0*/  FFMA R45, R81, R128, R45 ;  /* 0x00000080512d7223 */ /* 0x000fe2000000002d */
[----:B------:R-:W-:Y:S01]  /*85e0*/  F2FP.SATFINITE.E4M3.F32.PACK_AB_MERGE_C R64, R3, R0, R84 ;  /* 0x000000000340723e */ /* 0x000fe20004807054 */
[----:B------:R-:W-:Y:S01]  /*85f0*/  FFMA R46, R81, R127, R46 ;  /* 0x0000007f512e7223 */ /* 0x000fe2000000002e */
[----:B------:R-:W-:Y:S01]  /*8600*/  F2FP.SATFINITE.E4M3.F32.PACK_AB_MERGE_C R65, R5, R4, R86 ;  /* 0x000000040541723e */ /* 0x000fe20004807056 */
[C---:B------:R-:W-:Y:S01]  /*8610*/  FMUL R50, R76.reuse, R56 ;  /* 0x000000384c327220 */ /* 0x040fe20000400000 */
[----:B------:R-:W-:Y:S01]  /*8620*/  F2FP.SATFINITE.E4M3.F32.PACK_AB_MERGE_C R66, R7, R6, R8 ;  /* 0x000000060742723e */ /* 0x000fe20004807008 */
[----:B------:R-:W-:Y:S01]  /*8630*/  FFMA R47, R81, R130, R47 ;  /* 0x00000082512f7223 */ /* 0x000fe2000000002f */
[----:B------:R-:W-:Y:S01]  /*8640*/  F2FP.SATFINITE.E4M3.F32.PACK_AB_MERGE_C R67, R11, R10, R12 ;  /* 0x0000000a0b43723e */ /* 0x000fe2000480700c */
[C---:B------:R-:W-:Y:S01]  /*8650*/  FMUL R51, R76.reuse, R57 ;  /* 0x000000394c337220 */ /* 0x040fe20000400000 */
[C---:B------:R-:W-:Y:S01]  /*8660*/  FFMA R48, R81.reuse, R129, R48 ;  /* 0x0000008151307223 */ /* 0x040fe20000000030 */
[C---:B------:R-:W-:Y:S01]  /*8670*/  FFMA R49, R81.reuse, R132, R49 ;  /* 0x0000008451317223 */ /* 0x040fe20000000031 */
[----:B------:R-:W-:Y:S01]  /*8680*/  FFMA R50, R81, R131, R50 ;  /* 0x0000008351327223 */ /* 0x000fe20000000032 */
[----:B------:R1:W-:Y:S01]  /*8690*/  STS.128 [R181+UR8+0x6000], R64 ;  /* 0x00600040b5007988 */ /* 0x0003e20008000c08 */
[----:B------:R-:W-:Y:S01]  /*86a0*/  IADD3 R0, PT, PT, R181, UR8, RZ ;  /* 0x00000008b5007c10 */ /* 0x000fe2000fffe0ff */
[C---:B------:R-:W-:Y:S01]  /*86b0*/  FFMA R51, R81.reuse, R134, R51 ;  /* 0x0000008651337223 */ /* 0x040fe20000000033 */
[--C-:B------:R-:W-:Y:S02]  /*86c0*/  HADD2.F32 R137, -RZ, R139.reuse.H0_H0 ;  /* 0x2000008bff897230 */ /* 0x100fe40000004100 */
[C---:B------:R-:W-:Y:S01]  /*86d0*/  FFMA R52, R81.reuse, R133, R52 ;  /* 0x0000008551347223 */ /* 0x040fe20000000034 */
[----:B------:R-:W-:Y:S02]  /*86e0*/  HADD2.F32 R140, -RZ, R139.H1_H1 ;  /* 0x3000008bff8c7230 */ /* 0x000fe40000004100 */
[C---:B------:R-:W-:Y:S01]  /*86f0*/  FMUL R56, R76.reuse, R62 ;  /* 0x0000003e4c387220 */ /* 0x040fe20000400000 */
[----:B------:R-:W-:Y:S01]  /*8700*/  FFMA R53, R81, R136, R53 ;  /* 0x0000008851357223 */ /* 0x000fe20000000035 */
[----:B------:R-:W-:Y:S01]  /*8710*/  FMUL R57, R76, R63 ;  /* 0x0000003f4c397220 */ /* 0x000fe20000400000 */
[----:B------:R-:W-:Y:S01]  /*8720*/  IADD3 R3, PT, PT, R195, R0, RZ ;  /* 0x00000000c3037210 */ /* 0x000fe20007ffe0ff */
[C---:B------:R-:W-:Y:S01]  /*8730*/  FFMA R54, R81.reuse, R135, R54 ;  /* 0x0000008751367223 */ /* 0x040fe20000000036 */
[C---:B------:R-:W-:Y:S01]  /*8740*/  FFMA R55, R81.reuse, R138, R55 ;  /* 0x0000008a51377223 */ /* 0x040fe20000000037 */
[----:B------:R-:W-:Y:S01]  /*8750*/  FFMA R56, R81, R137, R56 ;  /* 0x0000008951387223 */ /* 0x000fe20000000038 */
[----:B------:R-:W-:Y:S01]  /*8760*/  F2FP.SATFINITE.E4M3.F32.PACK_AB_MERGE_C R40, R41, R40, RZ ;  /* 0x000000282928723e */ /* 0x000fe200048070ff */
[----:B------:R1:W-:Y:S01]  /*8770*/  STS.128 [R3+0x6010], R20 ;  /* 0x0060101403007388 */ /* 0x0003e20000000c00 */
[----:B------:R-:W-:Y:S01]  /*8780*/  F2FP.SATFINITE.E4M3.F32.PACK_AB_MERGE_C R44, R45, R44, RZ ;  /* 0x0000002c2d2c723e */ /* 0x000fe200048070ff */
[C---:B------:R-:W-:Y:S01]  /*8790*/  FFMA R57, R81.reuse, R140, R57 ;  /* 0x0000008c51397223 */ /* 0x040fe20000000039 */
[C---:B------:R-:W-:Y:S01]  /*87a0*/  FFMA R58, R81.reuse, R83, R58 ;  /* 0x00000053513a7223 */ /* 0x040fe2000000003a */
[C---:B------:R-:W-:Y:S01]  /*87b0*/  FFMA R59, R81.reuse, R80, R59 ;  /* 0x00000050513b7223 */ /* 0x040fe2000000003b */
[----:B------:R-:W-:Y:S01]  /*87c0*/  FFMA R60, R81, R85, R60 ;  /* 0x00000055513c7223 */ /* 0x000fe2000000003c */
[----:B------:R-:W-:Y:S01]  /*87d0*/  F2FP.SATFINITE.E4M3.F32.PACK_AB_MERGE_C R38, R39, R38, R40 ;  /* 0x000000262726723e */ /* 0x000fe20004807028 */
[----:B------:R-:W-:Y:S01]  /*87e0*/  FFMA R61, R81, R82, R61 ;  /* 0x00000052513d7223 */ /* 0x000fe2000000003d */
[----:B------:R-:W-:Y:S02]  /*87f0*/  F2FP.SATFINITE.E4M3.F32.PACK_AB_MERGE_C R36, R31, R30, R32 ;  /* 0x0000001e1f24723e */ /* 0x000fe40004807020 */
[----:B------:R-:W-:Y:S02]  /*8800*/  F2FP.SATFINITE.E4M3.F32.PACK_AB_MERGE_C R37, R35, R34, R37 ;  /* 0x000000222325723e */ /* 0x000fe40004807025 */
[----:B------:R-:W-:Y:S02]  /*8810*/  F2FP.SATFINITE.E4M3.F32.PACK_AB_MERGE_C R39, R43, R42, R44 ;  /* 0x0000002a2b27723e */ /* 0x000fe4000480702c */
[----:B------:R-:W-:Y:S02]  /*8820*/  IADD3 R8, PT, PT, R200, R0, RZ ;  /* 0x00000000c8087210 */ /* 0x000fe40007ffe0ff */
        /* <DEDUP_REMOVED lines=8> */
[----:B------:R-:W-:Y:S02]  /*88b0*/  F2FP.SATFINITE.E4M3.F32.PACK_AB_MERGE_C R7, R59, R58, R60 ;  /* 0x0000003a3b07723e */ /* 0x000fe4000480703c */
[----:B------:R-:W-:Y:S05]  /*88c0*/  IADD3 R0, PT, PT, R186, R3, RZ ;  /* 0x00000003ba007210 */ /* 0x000fea0007ffe0ff */
        /* <DEDUP_REMOVED lines=10> */
[----:B------:R-:W-:Y:S02]  /*8970*/  UIADD3 UR5, UPT, UPT, UR41, 0x40, URZ ;  /* 0x0000004029057890 */ /* 0x000fe4000fffe0ff */
[----:B------:R-:W-:Y:S02]  /*8980*/  UIADD3 UR4, UPT, UPT, UR49, 0x6200, UR8 ;  /* 0x0000620031047890 */ /* 0x000fe4000fffe008 */
[----:B------:R-:W-:Y:S01]  /*8990*/  UIADD3.X UR11, UPT, UPT, URZ, UR53, URZ, UP0, !UPT ;  /* 0x00000035ff0b7290 */ /* 0x000fe200087fe4ff */
[----:B------:R-:W-:Y:S01]  /*89a0*/  UMOV UR6, UR42 ;  /* 0x0000002a00067c82 */ /* 0x000fe20008000000 */
[----:B------:R-:W-:Y:S07]  /*89b0*/  UMOV UR7, UR36 ;  /* 0x0000002400077c82 */ /* 0x000fee0008000000 */
[----:B------:R2:W-:Y:S02]  /*89c0*/  UTMASTG.3D [UR4], [UR10] ;  /* 0x000000040a0073b5 */ /* 0x0005e40008010000 */
[----:B--2---:R0:W-:Y:S02]  /*89d0*/  UTMACMDFLUSH ;  /* 0x00000000000079b7 */ /* 0x0041e40000000000 */
.L_x_119:
[----:B------:R-:W-:Y:S05]  /*89e0*/  BSYNC.RECONVERGENT B0 ;  /* 0x0000000000007941 */ /* 0x000fea0003800200 */
.L_x_118:
[----:B------:R-:W-:Y:S01]  /*89f0*/  UIADD3 UR40, UPT, UPT, UR40, 0x1, URZ ;  /* 0x0000000128287890 */ /* 0x000fe2000fffe0ff */
[----:B------:R-:W-:Y:S01]  /*8a00*/  ISETP.NE.AND P1, PT, R194, RZ, PT ;  /* 0x000000ffc200720c */ /* 0x000fe20003f25270 */
[----:B------:R-:W-:Y:S01]  /*8a10*/  BSSY.RECONVERGENT B0, `(.L_x_120) ;  /* 0x0000007000007945 */ /* 0x000fe20003800200 */
[----:B-1----:R-:W-:Y:S01]  /*8a20*/  LEA R3, R176, UR49, 0x3 ;  /* 0x00000031b0037c11 */ /* 0x002fe2000f8e18ff */
[----:B------:R-:W-:Y:S04]  /*8a30*/  UISETP.NE.AND UP0, UPT, UR40, 0x2, UPT ;  /* 0x000000022800788c */ /* 0x000fe8000bf05270 */
[----:B------:R-:W-:Y:S06]  /*8a40*/  USEL UR40, UR40, URZ, UP0 ;  /* 0x000000ff28287287 */ /* 0x000fec0008000000 */
[----:B------:R-:W-:Y:S01]  /*8a50*/  @P1 SHF.L.U32 R0, R175, 0x1f, RZ ;  /* 0x0000001faf001819 */ /* 0x000fe200000006ff */
[----:B------:R-:W-:Y:S05]  /*8a60*/  @P0 BRA `(.L_x_121) ;  /* 0x0000000000040947 */ /* 0x000fea0003800000 */
[----:B------:R-:W-:Y:S04]  /*8a70*/  DEPBAR.LE SB0, 0x1 ;  /* 0x000080400000791a */ /* 0x000fe80000000000 */
.L_x_121:
[----:B------:R-:W-:Y:S05]  /*8a80*/  BSYNC.RECONVERGENT B0 ;  /* 0x0000000000007941 */ /* 0x000fea0003800200 */
.L_x_120:
[----:B------:R-:W-:Y:S06]  /*8a90*/  BAR.SYNC.DEFER_BLOCKING 0x1, 0x80 ;  /* 0x0042000000007b1d */ /* 0x000fec0000010000 */
[----:B------:R-:W1:Y:S01]  /*8aa0*/  @P1 SYNCS.PHASECHK.TRANS64.TRYWAIT P0, [R3+URZ+0x120], R0 ;  /* 0x00012000030015a7 */ /* 0x000e6200080011ff */
[----:B------:R-:W-:Y:S01]  /*8ab0*/  BSSY B1, `(.L_x_122) ;  /* 0x0000023000017945 */ /* 0x000fe20003800000 */
[----:B-1----:R-:W-:Y:S03]  /*8ac0*/  @P1 SEL R192, RZ, 0x1, !P0 ;  /* 0x00000001ffc01807 */ /* 0x002fe60004000000 */
        /* <DEDUP_REMOVED lines=10> */
[----:B------:R-:W1:Y:S02]  /*8b70*/  SYNCS.PHASECHK.TRANS64.TRYWAIT P0, [R3+URZ+0x120], R6 ;  /* 0x00012006030075a7 */ /* 0x000e6400080011ff */
[----:B-1----:R-:W-:Y:S05]  /*8b80*/  @!P0 BRA `(.L_x_126) ;  /* 0x0000002400488947 */ /* 0x002fea0003800000 */
.L_x_125:
[----:B------:R-:W-:Y:S05]  /*8b90*/  BSYNC B0 ;  /* 0x0000000000007941 */ /* 0x000fea0003800000 */
.L_x_124:
[----:B------:R-:W-:Y:S01]  /*8ba0*/  ISETP.NE.AND P0, PT, R193, RZ, PT ;  /* 0x000000ffc100720c */ /* 0x000fe20003f05270 */
[----:B-1----:R-:W-:Y:S02]  /*8bb0*/  VIADD R6, R3, 0x138 ;  /* 0x0000013803067836 */ /* 0x002fe40000000000 */
[----:B------:R-:W-:Y:S02]  /*8bc0*/  IMAD.U32 R3, RZ, RZ, UR37 ;  /* 0x00000025ff037e24 */ /* 0x000fe4000f8e00ff */
[----:B------:R-:W-:Y:S03]  /*8bd0*/  VIADD R176, R176, 0x1 ;  /* 0x00000001b0b07836 */ /* 0x000fe60000000000 */
[----:B------:R-:W-:Y:S05]  /*8be0*/  PRMT R3, R3, 0x654, R6 ;  /* 0x0000065403037816 */ /* 0x000fea0000000006 */
[----:B------:R1:W2:Y:S04]  /*8bf0*/  @P0 LDS.128 R144, [R0] ;  /* 0x0000000000900984 */ /* 0x0002a80000000c00 */
[----:B------:R3:W4:Y:S04]  /*8c00*/  @P0 LDS.128 R152, [R5+0x20] ;  /* 0x0000200005980984 */ /* 0x0007280000000c00 */
[----:B------:R3:W2:Y:S04]  /*8c10*/  @P0 LDS.128 R148, [R7+0x10] ;  /* 0x0000100007940984 */ /* 0x0006a80000000c00 */
[----:B------:R3:W2:Y:S01]  /*8c20*/  @P0 LDS.128 R156, [R4+0x10] ;  /* 0x00001000049c0984 */ /* 0x0006a20000000c00 */
        /* <DEDUP_REMOVED lines=8> */
[----:B-1----:R-:W-:Y:S04]  /*8cb0*/  SEL R0, RZ, 0x1, P0 ;  /* 0x00000001ff007807 */ /* 0x002fe80000000000 */
[----:B------:R-:W-:Y:S01]  /*8cc0*/  LOP3.LUT R175, R175, R0, RZ, 0x3c, !PT ;  /* 0x00000000afaf7212 */ /* 0x000fe200078e3cff */
[----:B-----5:R3:W-:Y:S06]  /*8cd0*/  SYNCS.ARRIVE.TRANS64.RED.A1T0 RZ, [R3+URZ], RZ ;  /* 0x000000ff03ff79a7 */ /* 0x0207ec00081004ff */
.L_x_123:
[----:B------:R-:W-:Y:S05]  /*8ce0*/  BSYNC B1 ;  /* 0x0000000000017941 */ /* 0x000fea0003800000 */
.L_x_122:
[----:B---3--:R-:W-:Y:S05]  /*8cf0*/  VIADD R3, R78, 0x80 ;  /* 0x000000804e037836 */ /* 0x008fea0000000000 */
[----:B------:R-:W-:Y:S04]  /*8d00*/  SHF.R.U32.HI R3, RZ, 0x15, R3 ;  /* 0x00000015ff037819 */ /* 0x000fe80000011603 */
[----:B------:R-:W-:Y:S11]  /*8d10*/  LOP3.LUT P0, RZ, R3, 0x3, R168, 0x48, !PT ;  /* 0x0000000303ff7812 */ /* 0x000ff600078048a8 */
[----:B------:R-:W-:Y:S02]  /*8d20*/  @!UPT UIADD3 URZ, UPT, UPT, URZ, URZ, URZ ;  /* 0x000000fffffff290 */ /* 0x000fe4000fffe0ff */
[----:B------:R-:W-:Y:S05]  /*8d30*/  @!P0 BRA `(.L_x_127) ;  /* 0x0000000000408947 */ /* 0x000fea0003800000 */
[----:B------:R-:W1:Y:S01]  /*8d40*/  LDCU.64 UR8, c[0x4][0x78] ;  /* 0x01000f00ff0877ac */ /* 0x000e620008000a00 */
[----:B------:R-:W-:Y:S01]  /*8d50*/  MOV R15, 0x0 ;  /* 0x00000000000f7802 */ /* 0x000fe20000000f00 */
[----:B------:R-:W-:Y:S02]  /*8d60*/  HFMA2 R12, -RZ, RZ, 0, 5.9604644775390625e-08 ;  /* 0x00000001ff0c7431 */ /* 0x000fe400000001ff */
[----:B------:R-:W-:Y:S02]  /*8d70*/  IMAD.MOV.U32 R8, RZ, RZ, 0x192 ;  /* 0x00000192ff087424 */ /* 0x000fe400078e00ff */
[----:B------:R-:W-:Y:S01]  /*8d80*/  IMAD.MOV.U32 R13, RZ, RZ, RZ ;  /* 0x000000ffff0d7224 */ /* 0x000fe200078e00ff */
[----:B------:R-:W3:Y:S01]  /*8d90*/  LDCU.64 UR6, c[0x4][0x80] ;  /* 0x01001000ff0677ac */ /* 0x000ee20008000a00 */
[----:B------:R-:W2:Y:S01]  /*8da0*/  LDC.64 R14, c[0x4][R15] ;  /* 0x010000000f0e7b82 */ /* 0x000ea20000000a00 */
[----:B------:R-:W5:Y:S01]  /*8db0*/  LDCU.64 UR4, c[0x4][0x18] ;  /* 0x01000300ff0477ac */ /* 0x000f620008000a00 */
[----:B-1----:R-:W-:Y:S01]  /*8dc0*/  MOV R5, UR9 ;  /* 0x0000000900057c02 */ /* 0x002fe20008000f00 */
[----:B------:R-:W-:Y:S01]  /*8dd0*/  IMAD.U32 R4, RZ, RZ, UR8 ;  /* 0x00000008ff047e24 */ /* 0x000fe2000f8e00ff */
[----:B---3--:R-:W-:Y:S01]  /*8de0*/  MOV R7, UR7 ;  /* 0x0000000700077c02 */ /* 0x008fe20008000f00 */
[----:B------:R-:W-:Y:S01]  /*8df0*/  IMAD.U32 R6, RZ, RZ, UR6 ;  /* 0x00000006ff067e24 */ /* 0x000fe2000f8e00ff */
[----:B-----5:R-:W-:Y:S01]  /*8e00*/  MOV R11, UR5 ;  /* 0x00000005000b7c02 */ /* 0x020fe20008000f00 */
[----:B------:R-:W-:Y:S02]  /*8e10*/  IMAD.U32 R10, RZ, RZ, UR4 ;  /* 0x00000004ff0a7e24 */ /* 0x000fe4000f8e00ff */
[----:B------:R-:W-:Y:S07]  /*8e20*/  LEPC R20, `(.L_x_127) ;  /* 0x000000001014794e */ /* 0x000fee0000000000 */
[----:B--2-4-:R-:W-:Y:S05]  /*8e30*/  CALL.ABS.NOINC R14 ;  /* 0x000000000e007343 */ /* 0x014fea0003c00000 */
.L_x_127:
[----:B------:R-:W-:Y:S01]  /*8e40*/  ISETP.NE.AND P0, PT, R183, RZ, PT ;  /* 0x000000ffb700720c */ /* 0x000fe20003f05270 */
[----:B------:R-:W-:Y:S05]  /*8e50*/  WARPSYNC.ALL ;  /* 0x0000000000007948 */ /* 0x000fea0003800000 */
[----:B------:R-:W-:Y:S01]  /*8e60*/  R2UR UR4, R78 ;  /* 0x000000004e0472ca */ /* 0x000fe200000e0000 */
[----:B------:R-:W-:Y:S01]  /*8e70*/  USHF.L.U32 UR8, UR40, 0xd, URZ ;  /* 0x0000000d28087899 */ /* 0x000fe200080006ff */
[----:B--2---:R-:W-:Y:S01]  /*8e80*/  F2FP.F16.E4M3.UNPACK_B R12, R145 ;  /* 0x00000091ff0c723e */ /* 0x004fe200020006ff */
[----:B------:R-:W-:Y:S01]  /*8e90*/  UIADD3 UR54, UPT, UPT, UR40, 0x1, URZ ;  /* 0x0000000128367890 */ /* 0x000fe2000fffe0ff */
[----:B------:R-:W-:Y:S01]  /*8ea0*/  F2FP.F16.E4M3.UNPACK_B R11, R146 ;  /* 0x00000092ff0b723e */ /* 0x000fe200020006ff */
[----:B------:R-:W-:Y:S01]  /*8eb0*/  BSSY.RECONVERGENT B0, `(.L_x_128) ;  /* 0x000011d000007945 */ /* 0x000fe20003800200 */
        /* <DEDUP_REMOVED lines=8> */
[----:B------:R-:W-:Y:S01]  /*8f40*/  F2FP.F16.E4M3.UNPACK_B R6, R151 ;  /* 0x00000097ff06723e */ /* 0x000fe200020006ff */
[--C-:B------:R-:W-:Y:S01]  /*8f50*/  HADD2.F32 R91, -RZ, R10.reuse.H0_H0 ;  /* 0x2000000aff5b7230 */ /* 0x100fe20000004100 */
[----:B----4-:R-:W-:Y:S01]  /*8f60*/  F2FP.F16.E4M3.UNPACK_B R5, R152 ;  /* 0x00000098ff05723e */ /* 0x010fe200020006ff */
[----:B------:R-:W-:Y:S01]  /*8f70*/  HADD2.F32 R92, -RZ, R10.H1_H1 ;  /* 0x3000000aff5c7230 */ /* 0x000fe20000004100 */
[----:B------:R-:W-:Y:S01]  /*8f80*/  F2FP.F16.E4M3.UNPACK_B R4, R153 ;  /* 0x00000099ff04723e */ /* 0x000fe200020006ff */
[--C-:B------:R-:W-:Y:S01]  /*8f90*/  HADD2.F32 R95, -RZ, R9.reuse.H0_H0 ;  /* 0x20000009ff5f7230 */ /* 0x100fe20000004100 */
[-C--:B------:R-:W-:Y:S01]  /*8fa0*/  F2FP.F16.E4M3.UNPACK_B R3, R144.reuse ;  /* 0x00000090ff03723e */ /* 0x080fe200020006ff */
[----:B------:R-:W-:Y:S01]  /*8fb0*/  HADD2.F32 R96, -RZ, R9.H1_H1 ;  /* 0x30000009ff607230 */ /* 0x000fe20000004100 */
[----:B------:R-:W-:Y:S01]  /*8fc0*/  F2FP.F16.E4M3.UNPACK_B R144, R144.H1 ;  /* 0x00000090ff90723e */ /* 0x000fe200030006ff */
[--C-:B------:R-:W-:Y:S01]  /*8fd0*/  HADD2.F32 R99, -RZ, R8.reuse.H0_H0 ;  /* 0x20000008ff637230 */ /* 0x100fe20000004100 */
[----:B------:R-:W-:Y:S01]  /*8fe0*/  F2FP.F16.E4M3.UNPACK_B R145, R145.H1 ;  /* 0x00000091ff91723e */ /* 0x000fe200030006ff */
[----:B------:R-:W-:Y:S01]  /*8ff0*/  HADD2.F32 R100, -RZ, R8.H1_H1 ;  /* 0x30000008ff647230 */ /* 0x000fe20000004100 */
[----:B------:R-:W-:Y:S01]  /*9000*/  F2FP.F16.E4M3.UNPACK_B R146, R146.H1 ;  /* 0x00000092ff92723e */ /* 0x000fe200030006ff */
[--C-:B------:R-:W-:Y:S01]  /*9010*/  HADD2.F32 R103, -RZ, R7.reuse.H0_H0 ;  /* 0x20000007ff677230 */ /* 0x100fe20000004100 */
[----:B------:R-:W-:Y:S01]  /*9020*/  F2FP.F16.E4M3.UNPACK_B R147, R147.H1 ;  /* 0x00000093ff93723e */ /* 0x000fe200030006ff */
[----:B------:R-:W-:Y:S01]  /*9030*/  HADD2.F32 R104, -RZ, R7.H1_H1 ;  /* 0x30000007ff687230 */ /* 0x000fe20000004100 */
[----:B------:R-:W-:Y:S01]  /*9040*/  R2UR UR5, R187 ;  /* 0x00000000bb0572ca */ /* 0x000fe200000e0000 */
[--C-:B------:R-:W-:Y:S01]  /*9050*/  HADD2.F32 R107, -RZ, R6.reuse.H0_H0 ;  /* 0x20000006ff6b7230 */ /* 0x100fe20000004100 */
[----:B------:R-:W-:Y:S01]  /*9060*/  F2FP.F16.E4M3.UNPACK_B R149, R149.H1 ;  /* 0x00000095ff95723e */ /* 0x000fe200030006ff */
[----:B------:R-:W-:Y:S01]  /*9070*/  HADD2.F32 R108, -RZ, R6.H1_H1 ;  /* 0x30000006ff6c7230 */ /* 0x000fe20000004100 */
[----:B------:R-:W-:Y:S01]  /*9080*/  F2FP.F16.E4M3.UNPACK_B R153, R153.H1 ;  /* 0x00000099ff99723e */ /* 0x000fe200030006ff */
[--C-:B------:R-:W-:Y:S01]  /*9090*/  HADD2.F32 R111, -RZ, R5.reuse.H0_H0 ;  /* 0x20000005ff6f7230 */ /* 0x100fe20000004100 */
[----:B------:R-:W-:Y:S01]  /*90a0*/  F2FP.F16.E4M3.UNPACK_B R120, R154 ;  /* 0x0000009aff78723e */ /* 0x000fe200020006ff */
[----:B------:R-:W-:Y:S01]  /*90b0*/  HADD2.F32 R112, -RZ, R5.H1_H1 ;  /* 0x30000005ff707230 */ /* 0x000fe20000004100 */
[----:B------:R-:W-:Y:S01]  /*90c0*/  F2FP.F16.E4M3.UNPACK_B R124, R155 ;  /* 0x0000009bff7c723e */ /* 0x000fe200020006ff */
[--C-:B------:R-:W-:Y:S01]  /*90d0*/  HADD2.F32 R115, -RZ, R4.reuse.H0_H0 ;  /* 0x20000004ff737230 */ /* 0x100fe20000004100 */
[----:B------:R-:W-:Y:S01]  /*90e0*/  F2FP.F16.E4M3.UNPACK_B R128, R156 ;  /* 0x0000009cff80723e */ /* 0x000fe200020006ff */
[----:B------:R-:W-:Y:S01]  /*90f0*/  HADD2.F32 R116, -RZ, R4.H1_H1 ;  /* 0x30000004ff747230 */ /* 0x000fe20000004100 */
[-C--:B------:R-:W-:Y:S01]  /*9100*/  F2FP.F16.E4M3.UNPACK_B R132, R157.reuse ;  /* 0x0000009dff84723e */ /* 0x080fe200020006ff */
[----:B------:R-:W1:Y:S01]  /*9110*/  LDTM.x64 R4, tmem[UR4+0x80] ;  /* 0x00008004000479ee */ /* 0x000e620008340000 */
[----:B------:R-:W-:Y:S01]  /*9120*/  HADD2.F32 R0, -RZ, R3.H0_H0 ;  /* 0x20000003ff007230 */ /* 0x000fe20000004100 */
[----:B------:R-:W-:Y:S01]  /*9130*/  NOP ;  /* 0x0000000000007918 */ /* 0x000fe20000000000 */
[----:B------:R-:W-:Y:S01]  /*9140*/  HADD2.F32 R85, -RZ, R145.H0_H0 ;  /* 0x20000091ff557230 */ /* 0x000fe20000004100 */
[----:B------:R-:W-:Y:S01]  /*9150*/  UIADD3 UR5, UPT, UPT, UR5, 0x190, URZ ;  /* 0x0000019005057890 */ /* 0x000fe2000fffe0ff */
[----:B------:R-:W-:Y:S01]  /*9160*/  HADD2.F32 R80, -RZ, R3.H1_H1 ;  /* 0x30000003ff507230 */ /* 0x000fe20000004100 */
[----:B------:R-:W-:Y:S01]  /*9170*/  F2FP.F16.E4M3.UNPACK_B R157, R157.H1 ;  /* 0x0000009dff9d723e */ /* 0x000fe200030006ff */
[----:B------:R-:W-:Y:S01]  /*9180*/  HADD2.F32 R82, -RZ, R144.H1_H1 ;  /* 0x30000090ff527230 */ /* 0x000fe20000004100 */
[----:B------:R-:W-:Y:S01]  /*9190*/  UPRMT UR5, UR37, 0x654, UR5 ;  /* 0x0000065425057896 */ /* 0x000fe20008000005 */
[----:B------:R-:W-:Y:S01]  /*91a0*/  HADD2.F32 R86, -RZ, R145.H1_H1 ;  /* 0x30000091ff567230 */ /* 0x000fe20000004100 */
[----:B------:R-:W-:Y:S01]  /*91b0*/  F2FP.F16.E4M3.UNPACK_B R136, R158 ;  /* 0x0000009eff88723e */ /* 0x000fe200020006ff */
[----:B------:R-:W-:Y:S01]  /*91c0*/  HADD2.F32 R101, -RZ, R149.H0_H0 ;  /* 0x20000095ff657230 */ /* 0x000fe20000004100 */
[----:B------:R-:W-:Y:S01]  /*91d0*/  F2FP.F16.E4M3.UNPACK_B R140, R159 ;  /* 0x0000009fff8c723e */ /* 0x000fe200020006ff */
[----:B------:R-:W-:Y:S01]  /*91e0*/  HADD2.F32 R117, -RZ, R153.H0_H0 ;  /* 0x20000099ff757230 */ /* 0x000fe20000004100 */
[----:B------:R-:W-:Y:S01]  /*91f0*/  F2FP.F16.E4M3.UNPACK_B R148, R148.H1 ;  /* 0x00000094ff94723e */ /* 0x000fe200030006ff */
[--C-:B------:R-:W-:Y:S01]  /*9200*/  HADD2.F32 R119, -RZ, R120.reuse.H0_H0 ;  /* 0x20000078ff777230 */ /* 0x100fe20000004100 */
[----:B------:R-:W-:Y:S01]  /*9210*/  F2FP.F16.E4M3.UNPACK_B R150, R150.H1 ;  /* 0x00000096ff96723e */ /* 0x000fe200030006ff */
[----:B-1----:R-:W-:Y:S01]  /*9220*/  SYNCS.ARRIVE.TRANS64.RED.A1T0 RZ, [UR5], RZ ;  /* 0x000000ffffff79a7 */ /* 0x002fe20008100405 */
[----:B------:R-:W-:Y:S01]  /*9230*/  HADD2.F32 R120, -RZ, R120.H1_H1 ;  /* 0x30000078ff787230 */ /* 0x000fe20000004100 */
[----:B------:R-:W-:Y:S01]  /*9240*/  F2FP.F16.E4M3.UNPACK_B R151, R151.H1 ;  /* 0x00000097ff97723e */ /* 0x000fe200030006ff */
[--C-:B------:R-:W-:Y:S01]  /*9250*/  HADD2.F32 R123, -RZ, R124.reuse.H0_H0 ;  /* 0x2000007cff7b7230 */ /* 0x100fe20000004100 */
[----:B------:R-:W-:Y:S01]  /*9260*/  F2FP.F16.E4M3.UNPACK_B R152, R152.H1 ;  /* 0x00000098ff98723e */ /* 0x000fe200030006ff */
[----:B------:R-:W-:Y:S01]  /*9270*/  HADD2.F32 R124, -RZ, R124.H1_H1 ;  /* 0x3000007cff7c7230 */ /* 0x000fe20000004100 */
[----:B------:R-:W-:Y:S01]  /*9280*/  F2FP.F16.E4M3.UNPACK_B R154, R154.H1 ;  /* 0x0000009aff9a723e */ /* 0x000fe200030006ff */
[C---:B------:R-:W-:Y:S01]  /*9290*/  FMUL R4, R76.reuse, R4 ;  /* 0x000000044c047220 */ /* 0x040fe20000400000 */
[C---:B------:R-:W-:Y:S01]  /*92a0*/  FMUL R5, R76.reuse, R5 ;  /* 0x000000054c057220 */ /* 0x040fe20000400000 */
[----:B------:R-:W-:Y:S02]  /*92b0*/  HADD2.F32 R3, -RZ, R144.H0_H0 ;  /* 0x20000090ff037230 */ /* 0x000fe40000004100 */
        /* <DEDUP_REMOVED lines=17> */
[C---:B------:R-:W-:Y:S01]  /*93d0*/  FFMA R6, R81.reuse, R3, R6 ;  /* 0x0000000351067223 */ /* 0x040fe20000000006 */
[----:B------:R-:W-:Y:S01]  /*93e0*/  FMUL R3, R76, R21 ;  /* 0x000000154c037220 */ /* 0x000fe20000400000 */
[C---:B------:R-:W-:Y:S01]  /*93f0*/  FFMA R7, R81.reuse, R82, R7 ;  /* 0x0000005251077223 */ /* 0x040fe20000000007 */
[C---:B------:R-:W-:Y:S01]  /*9400*/  FFMA R8, R81.reuse, R83, R8 ;  /* 0x0000005351087223 */ /* 0x040fe20000000008 */
[C---:B------:R-:W-:Y:S01]  /*9410*/  FFMA R9, R81.reuse, R84, R9 ;  /* 0x0000005451097223 */ /* 0x040fe20000000009 */
[----:B------:R-:W-:Y:S01]  /*9420*/  FFMA R10, R81, R85, R10 ;  /* 0x00000055510a7223 */ /* 0x000fe2000000000a */
[----:B------:R-:W-:Y:S01]  /*9430*/  IADD3 R82, PT, PT, R181, UR8, RZ ;  /* 0x00000008b5527c10 */ /* 0x000fe2000fffe0ff */
[----:B------:R-:W-:Y:S01]  /*9440*/  HADD2.F32 R132, -RZ, R132.H1_H1 ;  /* 0x30000084ff847230 */ /* 0x000fe20000004100 */
[----:B------:R-:W-:Y:S01]  /*9450*/  F2FP.SATFINITE.E4M3.F32.PACK_AB_MERGE_C R84, R7, R6, RZ ;  /* 0x000000060754723e */ /* 0x000fe200048070ff */
[----:B------:R-:W-:Y:S01]  /*9460*/  HADD2.F32 R133, -RZ, R157.H0_H0 ;  /* 0x2000009dff857230 */ /* 0x000fe20000004100 */
[-C--:B------:R-:W-:Y:S01]  /*9470*/  IADD3 R85, PT, PT, R195, R82.reuse, RZ ;  /* 0x00000052c3557210 */ /* 0x080fe20007ffe0ff */
[--C-:B------:R-:W-:Y:S01]  /*9480*/  HADD2.F32 R135, -RZ, R136.reuse.H0_H0 ;  /* 0x20000088ff877230 */ /* 0x100fe20000004100 */
[----:B------:R-:W-:Y:S01]  /*9490*/  IADD3 R82, PT, PT, R200, R82, RZ ;  /* 0x00000052c8527210 */ /* 0x000fe20007ffe0ff */
[----:B------:R-:W-:Y:S01]  /*94a0*/  HADD2.F32 R136, -RZ, R136.H1_H1 ;  /* 0x30000088ff887230 */ /* 0x000fe20000004100 */
[----:B------:R-:W-:Y:S01]  /*94b0*/  IADD3 R186, PT, PT, R186, R85, RZ ;  /* 0x00000055baba7210 */ /* 0x000fe20007ffe0ff */
[----:B------:R-:W-:Y:S02]  /*94c0*/  HADD2.F32 R139, -RZ, R140.H0_H0 ;  /* 0x2000008cff8b7230 */ /* 0x000fe40000004100 */
[C---:B------:R-:W-:Y:S01]  /*94d0*/  FMUL R11, R76.reuse, R11 ;  /* 0x0000000b4c0b7220 */ /* 0x040fe20000400000 */
[--C-:B------:R-:W-:Y:S02]  /*94e0*/  HADD2.F32 R89, -RZ, R146.reuse.H0_H0 ;  /* 0x20000092ff597230 */ /* 0x100fe40000004100 */
[C---:B------:R-:W-:Y:S01]  /*94f0*/  FMUL R14, R76.reuse, R14 ;  /* 0x0000000e4c0e7220 */ /* 0x040fe20000400000 */
[----:B------:R-:W-:Y:S02]  /*9500*/  HADD2.F32 R90, -RZ, R146.H1_H1 ;  /* 0x30000092ff5a7230 */ /* 0x000fe40000004100 */
[C---:B------:R-:W-:Y:S01]  /*9510*/  FFMA R11, R81.reuse, R86, R11 ;  /* 0x00000056510b7223 */ /* 0x040fe2000000000b */
[C---:B------:R-:W-:Y:S01]  /*9520*/  FFMA R12, R81.reuse, R87, R12 ;  /* 0x00000057510c7223 */ /* 0x040fe2000000000c */
[C---:B------:R-:W-:Y:S01]  /*9530*/  FFMA R13, R81.reuse, R88, R13 ;  /* 0x00000058510d7223 */ /* 0x040fe2000000000d */
[----:B------:R-:W-:Y:S01]  /*9540*/  FFMA R14, R81, R89, R14 ;  /* 0x00000059510e7223 */ /* 0x000fe2000000000e */
[----:B------:R-:W-:Y:S01]  /*9550*/  HADD2.F32 R140, -RZ, R140.H1_H1 ;  /* 0x3000008cff8c7230 */ /* 0x000fe20000004100 */
[----:B------:R-:W-:Y:S01]  /*9560*/  F2FP.SATFINITE.E4M3.F32.PACK_AB_MERGE_C R86, R11, R10, RZ ;  /* 0x0000000a0b56723e */ /* 0x000fe200048070ff */
[C---:B------:R-:W-:Y:S01]  /*9570*/  FMUL R10, R76.reuse, R24 ;  /* 0x000000184c0a7220 */ /* 0x040fe20000400000 */
[C---:B------:R-:W-:Y:S01]  /*9580*/  FMUL R11, R76.reuse, R25 ;  /* 0x000000194c0b7220 */ /* 0x040fe20000400000 */
        /* <DEDUP_REMOVED lines=8> */
[C---:B------:R-:W-:Y:S01]  /*9610*/  FMUL R19, R76.reuse, R19 ;  /* 0x000000134c137220 */ /* 0x040fe20000400000 */
[--C-:B------:R-:W-:Y:S01]  /*9620*/  HADD2.F32 R97, -RZ, R148.reuse.H0_H0 ;  /* 0x20000094ff617230 */ /* 0x100fe20000004100 */
[----:B------:R-:W-:Y:S01]  /*9630*/  F2FP.SATFINITE.E4M3.F32.PACK_AB_MERGE_C R14, R15, R14, RZ ;  /* 0x0000000e0f0e723e */ /* 0x000fe200048070ff */
[----:B------:R-:W-:Y:S02]  /*9640*/  HADD2.F32 R98, -RZ, R148.H1_H1 ;  /* 0x30000094ff627230 */ /* 0x000fe40000004100 */
[C---:B------:R-:W-:Y:S01]  /*9650*/  FFMA R19, R81.reuse, R94, R19 ;  /* 0x0000005e51137223 */ /* 0x040fe20000000013 */
[C---:B------:R-:W-:Y:S01]  /*9660*/  FFMA R0, R81.reuse, R95, R0 ;  /* 0x0000005f51007223 */ /* 0x040fe20000000000 */
[----:B------:R-:W-:Y:S01]  /*9670*/  FFMA R3, R81, R96, R3 ;  /* 0x0000006051037223 */ /* 0x000fe20000000003 */
[C---:B------:R-:W-:Y:S01]  /*9680*/  FMUL R6, R76.reuse, R22 ;  /* 0x000000164c067220 */ /* 0x040fe20000400000 */
[C---:B------:R-:W-:Y:S01]  /*9690*/  FMUL R22, R76.reuse, R28 ;  /* 0x0000001c4c167220 */ /* 0x040fe20000400000 */
[----:B------:R-:W-:Y:S01]  /*96a0*/  F2FP.SATFINITE.E4M3.F32.PACK_AB_MERGE_C R18, R19, R18, RZ ;  /* 0x000000121312723e */ /* 0x000fe200048070ff */
[C---:B------:R-:W-:Y:S01]  /*96b0*/  FMUL R7, R76.reuse, R23 ;  /* 0x000000174c077220 */ /* 0x040fe20000400000 */
[C---:B------:R-:W-:Y:S01]  /*96c0*/  FFMA R6, R81.reuse, R97, R6 ;  /* 0x0000006151067223 */ /* 0x040fe20000000006 */
[----:B------:R-:W-:Y:S02]  /*96d0*/  HADD2.F32 R102, -RZ, R149.H1_H1 ;  /* 0x30000095ff667230 */ /* 0x000fe40000004100 */
[C---:B------:R-:W-:Y:S01]  /*96e0*/  FMUL R23, R76.reuse, R29 ;  /* 0x0000001d4c177220 */ /* 0x040fe20000400000 */
[C---:B------:R-:W-:Y:S01]  /*96f0*/  FFMA R7, R81.reuse, R98, R7 ;  /* 0x0000006251077223 */ /* 0x040fe20000000007 */
[C---:B------:R-:W-:Y:S01]  /*9700*/  FFMA R10, R81.reuse, R99, R10 ;  /* 0x00000063510a7223 */ /* 0x040fe2000000000a */
[C---:B------:R-:W-:Y:S01]  /*9710*/  FFMA R11, R81.reuse, R100, R11 ;  /* 0x00000064510b7223 */ /* 0x040fe2000000000b */
[----:B------:R-:W-:Y:S01]  /*9720*/  FFMA R20, R81, R101, R20 ;  /* 0x0000006551147223 */ /* 0x000fe20000000014 */
[C---:B------:R-:W-:Y:S01]  /*9730*/  FMUL R21, R76.reuse, R27 ;  /* 0x0000001b4c157220 */ /* 0x040fe20000400000 */
[--C-:B------:R-:W-:Y:S01]  /*9740*/  HADD2.F32 R105, -RZ, R150.reuse.H0_H0 ;  /* 0x20000096ff697230 */ /* 0x100fe20000004100 */
[----:B------:R-:W-:Y:S01]  /*9750*/  F2FP.SATFINITE.E4M3.F32.PACK_AB_MERGE_C R6, R7, R6, RZ ;  /* 0x000000060706723e */ /* 0x000fe200048070ff */
[C---:B------:R-:W-:Y:S01]  /*9760*/  FMUL R27, R76.reuse, R33 ;  /* 0x000000214c1b7220 */ /* 0x040fe20000400000 */
[C---:B------:R-:W-:Y:S01]  /*9770*/  FFMA R21, R81.reuse, R102, R21 ;  /* 0x0000006651157223 */ /* 0x040fe20000000015 */
[C---:B------:R-:W-:Y:S01]  /*9780*/  FFMA R22, R81.reuse, R103, R22 ;  /* 0x0000006751167223 */ /* 0x040fe20000000016 */
[----:B------:R-:W-:Y:S01]  /*9790*/  FFMA R23, R81, R104, R23 ;  /* 0x0000006851177223 */ /* 0x000fe20000000017 */
[----:B------:R-:W-:Y:S02]  /*97a0*/  HADD2.F32 R106, -RZ, R150.H1_H1 ;  /* 0x30000096ff6a7230 */ /* 0x000fe40000004100 */
        /* <DEDUP_REMOVED lines=19> */
[--C-:B------:R-:W-:Y:S02]  /*98e0*/  HADD2.F32 R113, -RZ, R152.reuse.H0_H0 ;  /* 0x20000098ff717230 */ /* 0x100fe40000004100 */
[----:B------:R-:W-:Y:S01]  /*98f0*/  FFMA R28, R81, R109, R28 ;  /* 0x0000006d511c7223 */ /* 0x000fe2000000001c */
[----:B------:R-:W-:Y:S01]  /*9900*/  F2FP.SATFINITE.E4M3.F32.PACK_AB_MERGE_C R22, R23, R22, R24 ;  /* 0x000000161716723e */ /* 0x000fe20004807018 */
[C---:B------:R-:W-:Y:S01]  /*9910*/  FFMA R29, R81.reuse, R110, R29 ;  /* 0x0000006e511d7223 */ /* 0x040fe2000000001d */
[C---:B------:R-:W-:Y:S01]  /*9920*/  FFMA R30, R81.reuse, R111, R30 ;  /* 0x0000006f511e7223 */ /* 0x040fe2000000001e */
[----:B------:R-:W-:Y:S01]  /*9930*/  FFMA R31, R81, R112, R31 ;  /* 0x00000070511f7223 */ /* 0x000fe2000000001f */
[C---:B------:R-:W-:Y:S01]  /*9940*/  FMUL R35, R76.reuse, R41 ;  /* 0x000000294c237220 */ /* 0x040fe20000400000 */
[----:B------:R-:W-:Y:S01]  /*9950*/  HADD2.F32 R114, -RZ, R152.H1_H1 ;  /* 0x30000098ff727230 */ /* 0x000fe20000004100 */
[----:B------:R-:W-:Y:S01]  /*9960*/  F2FP.SATFINITE.E4M3.F32.PACK_AB_MERGE_C R23, R29, R28, RZ ;  /* 0x0000001c1d17723e */ /* 0x000fe200048070ff */
[C---:B------:R-:W-:Y:S01]  /*9970*/  FMUL R32, R76.reuse, R38 ;  /* 0x000000264c207220 */ /* 0x040fe20000400000 */
[C---:B------:R-:W-:Y:S01]  /*9980*/  FMUL R38, R76.reuse, R44 ;  /* 0x0000002c4c267220 */ /* 0x040fe20000400000 */
[C---:B------:R-:W-:Y:S01]  /*9990*/  FMUL R33, R76.reuse, R39 ;  /* 0x000000274c217220 */ /* 0x040fe20000400000 */
[----:B------:R-:W-:Y:S01]  /*99a0*/  F2FP.SATFINITE.E4M3.F32.PACK_AB_MERGE_C R23, R27, R26, R23 ;  /* 0x0000001a1b17723e */ /* 0x000fe20004807017 */
[C---:B------:R-:W-:Y:S01]  /*99b0*/  FFMA R32, R81.reuse, R113, R32 ;  /* 0x0000007151207223 */ /* 0x040fe20000000020 */
[----:B------:R-:W-:Y:S02]  /*99c0*/  HADD2.F32 R118, -RZ, R153.H1_H1 ;  /* 0x30000099ff767230 */ /* 0x000fe40000004100 */
[C---:B------:R-:W-:Y:S01]  /*99d0*/  FFMA R33, R81.reuse, R114, R33 ;  /* 0x0000007251217223 */ /* 0x040fe20000000021 */
[C---:B------:R-:W-:Y:S01]  /*99e0*/  FFMA R34, R81.reuse, R115, R34 ;  /* 0x0000007351227223 */ /* 0x040fe20000000022 */
[C---:B------:R-:W-:Y:S01]  /*99f0*/  FFMA R35, R81.reuse, R116, R35 ;  /* 0x0000007451237223 */ /* 0x040fe20000000023 */
[----:B------:R-:W-:Y:S01]  /*9a00*/  FFMA R36, R81, R117, R36 ;  /* 0x0000007551247223 */ /* 0x000fe20000000024 */
[C---:B------:R-:W-:Y:S01]  /*9a10*/  FMUL R39, R76.reuse, R45 ;  /* 0x0000002d4c277220 */ /* 0x040fe20000400000 */
[----:B------:R-:W-:Y:S01]  /*9a20*/  F2FP.F16.E4M3.UNPACK_B R155, R155.H1 ;  /* 0x0000009bff9b723e */ /* 0x000fe200030006ff */
[C---:B------:R-:W-:Y:S01]  /*9a30*/  FMUL R37, R76.reuse, R43 ;  /* 0x0000002b4c257220 */ /* 0x040fe20000400000 */
[--C-:B------:R-:W-:Y:S01]  /*9a40*/  HADD2.F32 R121, -RZ, R154.reuse.H0_H0 ;  /* 0x2000009aff797230 */ /* 0x100fe20000004100 */
[----:B------:R-:W-:Y:S01]  /*9a50*/  F2FP.SATFINITE.E4M3.F32.PACK_AB_MERGE_C R32, R33, R32, RZ ;  /* 0x000000202120723e */ /* 0x000fe200048070ff */
[C---:B------:R-:W-:Y:S01]  /*9a60*/  FMUL R43, R76.reuse, R49 ;  /* 0x000000314c2b7220 */ /* 0x040fe20000400000 */
[C---:B------:R-:W-:Y:S01]  /*9a70*/  FFMA R37, R81.reuse, R118, R37 ;  /* 0x0000007651257223 */ /* 0x040fe20000000025 */
[C---:B------:R-:W-:Y:S01]  /*9a80*/  FFMA R38, R81.reuse, R119, R38 ;  /* 0x0000007751267223 */ /* 0x040fe20000000026 */
[----:B------:R-:W-:Y:S02]  /*9a90*/  HADD2.F32 R122, -RZ, R154.H1_H1 ;  /* 0x3000009aff7a7230 */ /* 0x000fe40000004100 */
[C---:B------:R-:W-:Y:S01]  /*9aa0*/  FMUL R40, R76.reuse, R46 ;  /* 0x0000002e4c287220 */ /* 0x040fe20000400000 */
[C---:B------:R-:W-:Y:S01]  /*9ab0*/  FMUL R41, R76.reuse, R47 ;  /* 0x0000002f4c297220 */ /* 0x040fe20000400000 */
[----:B------:R-:W-:Y:S01]  /*9ac0*/  F2FP.F16.E4M3.UNPACK_B R156, R156.H1 ;  /* 0x0000009cff9c723e */ /* 0x000fe200030006ff */
[C---:B------:R-:W-:Y:S01]  /*9ad0*/  FFMA R39, R81.reuse, R120, R39 ;  /* 0x0000007851277223 */ /* 0x040fe20000000027 */
[--C-:B------:R-:W-:Y:S02]  /*9ae0*/  HADD2.F32 R125, -RZ, R155.reuse.H0_H0 ;  /* 0x2000009bff7d7230 */ /* 0x100fe40000004100 */
[C---:B------:R-:W-:Y:S01]  /*9af0*/  FFMA R40, R81.reuse, R121, R40 ;  /* 0x0000007951287223 */ /* 0x040fe20000000028 */
[----:B------:R-:W-:Y:S02]  /*9b00*/  HADD2.F32 R126, -RZ, R155.H1_H1 ;  /* 0x3000009bff7e7230 */ /* 0x000fe40000004100 */
[C---:B------:R-:W-:Y:S01]  /*9b10*/  FMUL R44, R76.reuse, R50 ;  /* 0x000000324c2c7220 */ /* 0x040fe20000400000 */
[C---:B------:R-:W-:Y:S01]  /*9b20*/  FFMA R41, R81.reuse, R122, R41 ;  /* 0x0000007a51297223 */ /* 0x040fe20000000029 */
[C---:B------:R-:W-:Y:S01]  /*9b30*/  FMUL R45, R76.reuse, R51 ;  /* 0x000000334c2d7220 */ /* 0x040fe20000400000 */
[C---:B------:R-:W-:Y:S01]  /*9b40*/  FFMA R42, R81.reuse, R123, R42 ;  /* 0x0000007b512a7223 */ /* 0x040fe2000000002a */
[C---:B------:R-:W-:Y:S01]  /*9b50*/  FMUL R46, R76.reuse, R52 ;  /* 0x000000344c2e7220 */ /* 0x040fe20000400000 */
[C---:B------:R-:W-:Y:S01]  /*9b60*/  FFMA R43, R81.reuse, R124, R43 ;  /* 0x0000007c512b7223 */ /* 0x040fe2000000002b */
[C---:B------:R-:W-:Y:S01]  /*9b70*/  FMUL R47, R76.reuse, R53 ;  /* 0x000000354c2f7220 */ /* 0x040fe20000400000 */
[--C-:B------:R-:W-:Y:S02]  /*9b80*/  HADD2.F32 R129, -RZ, R156.reuse.H0_H0 ;  /* 0x2000009cff817230 */ /* 0x100fe40000004100 */
[C---:B------:R-:W-:Y:S01]  /*9b90*/  FMUL R48, R76.reuse, R54 ;  /* 0x000000364c307220 */ /* 0x040fe20000400000 */
[C---:B------:R-:W-:Y:S01]  /*9ba0*/  FMUL R49, R76.reuse, R55 ;  /* 0x000000374c317220 */ /* 0x040fe20000400000 */
[C---:B------:R-:W-:Y:S01]  /*9bb0*/  FMUL R52, R76.reuse, R58 ;  /* 0x0000003a4c347220 */ /* 0x040fe20000400000 */
[C---:B------:R-:W-:Y:S01]  /*9bc0*/  FMUL R53, R76.reuse, R59 ;  /* 0x0000003b4c357220 */ /* 0x040fe20000400000 */
[C---:B------:R-:W-:Y:S01]  /*9bd0*/  FMUL R54, R76.reuse, R60 ;  /* 0x0000003c4c367220 */ /* 0x040fe20000400000 */
[C---:B------:R-:W-:Y:S01]  /*9be0*/  FMUL R55, R76.reuse, R61 ;  /* 0x0000003d4c377220 */ /* 0x040fe20000400000 */
[C---:B------:R-:W-:Y:S01]  /*9bf0*/  FFMA R44, R81.reuse, R125, R44 ;  /* 0x0000007d512c7223 */ /* 0x040fe2000000002c */
[----:B------:R-:W-:Y:S02]  /*9c00*/  HADD2.F32 R130, -RZ, R156.H1_H1 ;  /* 0x3000009cff827230 */ /* 0x000fe40000004100 */
        /* <DEDUP_REMOVED lines=13> */
[----:B------:R-:W-:Y:S01]  /*9ce0*/  F2FP.F16.E4M3.UNPACK_B R158, R158.H1 ;  /* 0x0000009eff9e723e */ /* 0x000fe200030006ff */
[C---:B------:R-:W-:Y:S01]  /*9cf0*/  FFMA R48, R81.reuse, R129, R48 ;  /* 0x0000008151307223 */ /* 0x040fe20000000030 */
[----:B------:R-:W-:Y:S01]  /*9d00*/  HADD2.F32 R134, -RZ, R157.H1_H1 ;  /* 0x3000009dff867230 */ /* 0x000fe20000004100 */
[----:B------:R1:W-:Y:S01]  /*9d10*/  STS.128 [R181+UR8+0x6000], R64 ;  /* 0x00600040b5007988 */ /* 0x0003e20008000c08 */
[C---:B------:R-:W-:Y:S01]  /*9d20*/  FFMA R49, R81.reuse, R130, R49 ;  /* 0x0000008251317223 */ /* 0x040fe20000000031 */
[C---:B------:R-:W-:Y:S01]  /*9d30*/  FFMA R50, R81.reuse, R131, R50 ;  /* 0x0000008351327223 */ /* 0x040fe20000000032 */
[----:B------:R-:W-:Y:S01]  /*9d40*/  F2FP.F16.E4M3.UNPACK_B R159, R159.H1 ;  /* 0x0000009fff9f723e */ /* 0x000fe200030006ff */
[C---:B------:R-:W-:Y:S01]  /*9d50*/  FFMA R51, R81.reuse, R132, R51 ;  /* 0x0000008451337223 */ /* 0x040fe20000000033 */
[--C-:B------:R-:W-:Y:S02]  /*9d60*/  HADD2.F32 R137, -RZ, R158.reuse.H0_H0 ;  /* 0x2000009eff897230 */ /* 0x100fe40000004100 */
[----:B------:R-:W-:Y:S01]  /*9d70*/  FFMA R52, R81, R133, R52 ;  /* 0x0000008551347223 */ /* 0x000fe20000000034 */
[----:B------:R-:W-:Y:S01]  /*9d80*/  HADD2.F32 R138, -RZ, R158.H1_H1 ;  /* 0x3000009eff8a7230 */ /* 0x000fe20000004100 */
[----:B------:R1:W-:Y:S01]  /*9d90*/  STS.128 [R85+0x6010], R20 ;  /* 0x0060101455007388 */ /* 0x0003e20000000c00 */
[----:B------:R-:W-:Y:S01]  /*9da0*/  F2FP.SATFINITE.E4M3.F32.PACK_AB_MERGE_C R40, R41, R40, RZ ;  /* 0x000000282928723e */ /* 0x000fe200048070ff */
[C---:B------:R-:W-:Y:S01]  /*9db0*/  FMUL R56, R76.reuse, R62 ;  /* 0x0000003e4c387220 */ /* 0x040fe20000400000 */
[C---:B------:R-:W-:Y:S01]  /*9dc0*/  FFMA R53, R81.reuse, R134, R53 ;  /* 0x0000008651357223 */ /* 0x040fe20000000035 */
[----:B------:R-:W-:Y:S01]  /*9dd0*/  FMUL R57, R76, R63 ;  /* 0x0000003f4c397220 */ /* 0x000fe20000400000 */
[C---:B------:R-:W-:Y:S01]  /*9de0*/  FFMA R54, R81.reuse, R135, R54 ;  /* 0x0000008751367223 */ /* 0x040fe20000000036 */
[C---:B------:R-:W-:Y:S01]  /*9df0*/  FFMA R55, R81.reuse, R136, R55 ;  /* 0x0000008851377223 */ /* 0x040fe20000000037 */
[--C-:B------:R-:W-:Y:S02]  /*9e00*/  HADD2.F32 R83, -RZ, R159.reuse.H0_H0 ;  /* 0x2000009fff537230 */ /* 0x100fe40000004100 */
[C---:B------:R-:W-:Y:S01]  /*9e10*/  FFMA R56, R81.reuse, R137, R56 ;  /* 0x0000008951387223 */ /* 0x040fe20000000038 */
[----:B------:R-:W-:Y:S02]  /*9e20*/  HADD2.F32 R80, -RZ, R159.H1_H1 ;  /* 0x3000009fff507230 */ /* 0x000fe40000004100 */
[----:B------:R-:W-:Y:S01]  /*9e30*/  FFMA R57, R81, R138, R57 ;  /* 0x0000008a51397223 */ /* 0x000fe20000000039 */
[----:B------:R-:W-:Y:S01]  /*9e40*/  F2FP.SATFINITE.E4M3.F32.PACK_AB_MERGE_C R37, R37, R36, RZ ;  /* 0x000000242525723e */ /* 0x000fe200048070ff */
[----:B------:R-:W-:Y:S01]  /*9e50*/  FFMA R58, R81, R139, R58 ;  /* 0x0000008b513a7223 */ /* 0x000fe2000000003a */
[----:B------:R-:W-:Y:S01]  /*9e60*/  F2FP.SATFINITE.E4M3.F32.PACK_AB_MERGE_C R44, R45, R44, RZ ;  /* 0x0000002c2d2c723e */ /* 0x000fe200048070ff */
[C---:B------:R-:W-:Y:S01]  /*9e70*/  FFMA R59, R81.reuse, R140, R59 ;  /* 0x0000008c513b7223 */ /* 0x040fe2000000003b */
[----:B------:R-:W-:Y:S01]  /*9e80*/  FFMA R60, R81, R83, R60 ;  /* 0x00000053513c7223 */ /* 0x000fe2000000003c */
[----:B------:R-:W-:Y:S01]  /*9e90*/  F2FP.SATFINITE.E4M3.F32.PACK_AB_MERGE_C R38, R39, R38, R40 ;  /* 0x000000262726723e */ /* 0x000fe20004807028 */
[----:B------:R-:W-:Y:S01]  /*9ea0*/  FFMA R61, R81, R80, R61 ;  /* 0x00000050513d7223 */ /* 0x000fe2000000003d */
[----:B------:R-:W-:Y:S02]  /*9eb0*/  F2FP.SATFINITE.E4M3.F32.PACK_AB_MERGE_C R36, R31, R30, R32 ;  /* 0x0000001e1f24723e */ /* 0x000fe40004807020 */
        /* <DEDUP_REMOVED lines=28> */
.L_x_129:
[----:B------:R-:W-:Y:S05]  /*a080*/  BSYNC.RECONVERGENT B0 ;  /* 0x0000000000007941 */ /* 0x000fea0003800200 */
.L_x_128:
[----:B------:R-:W-:Y:S01]  /*a090*/  IADD3 R0, PT, PT, R79, 0x1, RZ ;  /* 0x000000014f007810 */ /* 0x000fe20007ffe0ff */
[----:B------:R-:W-:Y:S04]  /*a0a0*/  BSSY.RECONVERGENT B0, `(.L_x_130) ;  /* 0x0000003000007945 */ /* 0x000fe80003800200 */
[----:B------:R-:W-:Y:S05]  /*a0b0*/  @P0 BRA `(.L_x_131) ;  /* 0x0000000000040947 */ /* 0x000fea0003800000 */
[----:B------:R-:W-:Y:S04]  /*a0c0*/  DEPBAR.LE SB0, 0x1 ;  /* 0x000080400000791a */ /* 0x000fe80000000000 */
.L_x_131:
[----:B------:R-:W-:Y:S05]  /*a0d0*/  BSYNC.RECONVERGENT B0 ;  /* 0x0000000000007941 */ /* 0x000fea0003800200 */
.L_x_130:
[----:B------:R-:W-:Y:S01]  /*a0e0*/  BAR.SYNC.DEFER_BLOCKING 0x1, 0x80 ;  /* 0x0042000000007b1d */ /* 0x000fe20000010000 */
[----:B------:R-:W-:Y:S01]  /*a0f0*/  ISETP.NE.AND P2, PT, R184, RZ, PT ;  /* 0x000000ffb800720c */ /* 0x000fe20003f45270 */
[----:B------:R-:W-:Y:S01]  /*a100*/  UISETP.NE.AND UP0, UPT, UR54, 0x2, UPT ;  /* 0x000000023600788c */ /* 0x000fe2000bf05270 */
[----:B------:R-:W-:Y:S01]  /*a110*/  ISETP.NE.AND P0, PT, R185, 0x2, PT ;  /* 0x00000002b900780c */ /* 0x000fe20003f05270 */
[----:B-1----:R-:W-:Y:S01]  /*a120*/  IMAD.IADD R20, R75, 0x1, R143 ;  /* 0x000000014b147824 */ /* 0x002fe200078e028f */
[----:B------:R-:W-:Y:S01]  /*a130*/  ISETP.NE.AND P1, PT, R0, 0x2, PT ;  /* 0x000000020000780c */ /* 0x000fe20003f25270 */
[----:B------:R-:W-:Y:S01]  /*a140*/  USEL UR54, UR54, URZ, UP0 ;  /* 0x000000ff36367287 */ /* 0x000fe20008000000 */
[----:B------:R-:W-:Y:S01]  /*a150*/  SEL R4, RZ, 0x1, P0 ;  /* 0x00000001ff047807 */ /* 0x000fe20000000000 */
[----:B------:R-:W-:Y:S01]  /*a160*/  IMAD.IADD R21, R77, 0x1, R166 ;  /* 0x000000014d157824 */ /* 0x000fe200078e02a6 */
[----:B------:R-:W-:Y:S02]  /*a170*/  SEL R3, RZ, 0x1, P1 ;  /* 0x00000001ff037807 */ /* 0x000fe40000800000 */
[----:B------:R-:W-:Y:S02]  /*a180*/  LOP3.LUT R177, R177, R4, RZ, 0x3c, !PT ;  /* 0x00000004b1b17212 */ /* 0x000fe400078e3cff */
[----:B------:R-:W-:Y:S02]  /*a190*/  LOP3.LUT R178, R178, R3, RZ, 0x3c, !PT ;  /* 0x00000003b2b27212 */ /* 0x000fe400078e3cff */
[----:B------:R-:W-:Y:S02]  /*a1a0*/  @P2 R2UR UR36, R174 ;  /* 0x00000000ae2422ca */ /* 0x000fe400000e0000 */
[----:B------:R-:W-:Y:S02]  /*a1b0*/  SEL R185, R185, RZ, P0 ;  /* 0x000000ffb9b97207 */ /* 0x000fe40000000000 */
[----:B------:R-:W-:Y:S01]  /*a1c0*/  SEL R79, R0, RZ, P1 ;  /* 0x000000ff004f7207 */ /* 0x000fe20000800000 */
[----:B------:R-:W-:Y:S10]  /*a1d0*/  @P2 BRA `(.L_x_132) ;  /* 0xffffffb000002947 */ /* 0x000ff4000383ffff */
[----:B------:R-:W-:Y:S05]  /*a1e0*/  EXIT ;  /* 0x000000000000794d */ /* 0x000fea0003800000 */
.L_x_20:
[----:B--2---:R2:W1:Y:S02]  /*a1f0*/  SYNCS.PHASECHK.TRANS64.TRYWAIT P0, [R3+URZ+0x1b0], R2 ;  /* 0x0001b002030075a7 */ /* 0x00446400080011ff */
[----:B-1----:R-:W-:Y:S05]  /*a200*/  @!P0 NANOSLEEP.SYNCS 0x989680 ;  /* 0x009896800000895d */ /* 0x002fea0003900000 */
[----:B------:R-:W1:Y:S02]  /*a210*/  @!P0 SYNCS.PHASECHK.TRANS64 P0, [R3+URZ+0x1b0], R2 ;  /* 0x0001b002030085a7 */ /* 0x000e6400080010ff */
[----:B-1----:R-:W-:Y:S05]  /*a220*/  @!P0 BRA `(.L_x_20) ;  /* 0xfffffffc00f08947 */ /* 0x002fea000383ffff */
[----:B------:R-:W-:Y:S05]  /*a230*/  BRA `(.L_x_133) ;  /* 0xffffff74004c7947 */ /* 0x000fea000383ffff */
.L_x_23:
[----:B-1----:R-:W-:Y:S07]  /*a240*/  MOV R2, UR33 ;  /* 0x0000002100027c02 */ /* 0x002fee0008000f00 */
.L_x_134:
[----:B-1----:R1:W2:Y:S02]  /*a250*/  SYNCS.PHASECHK.TRANS64.TRYWAIT P0, [R2+URZ+0x90], R5 ;  /* 0x00009005020075a7 */ /* 0x0022a400080011ff */
[----:B--2---:R-:W-:Y:S05]  /*a260*/  @!P0 NANOSLEEP.SYNCS 0x989680 ;  /* 0x009896800000895d */ /* 0x004fea0003900000 */
[----:B------:R-:W2:Y:S02]  /*a270*/  @!P0 SYNCS.PHASECHK.TRANS64 P0, [R2+URZ+0x90], R5 ;  /* 0x00009005020085a7 */ /* 0x000ea400080010ff */
[----:B--2---:R-:W-:Y:S05]  /*a280*/  @!P0 BRA `(.L_x_134) ;  /* 0xfffffffc00f08947 */ /* 0x004fea000383ffff */
[----:B------:R-:W-:Y:S05]  /*a290*/  BRA `(.L_x_22) ;  /* 0xffffff74009c7947 */ /* 0x000fea000383ffff */
.L_x_29:
[----:B-1----:R-:W-:Y:S07]  /*a2a0*/  MOV R2, UR17 ;  /* 0x0000001100027c02 */ /* 0x002fee0008000f00 */
.L_x_135:
[----:B-1----:R1:W2:Y:S02]  /*a2b0*/  SYNCS.PHASECHK.TRANS64.TRYWAIT P0, [R2+URZ+0x90], R5 ;  /* 0x00009005020075a7 */ /* 0x0022a400080011ff */
[----:B--2---:R-:W-:Y:S05]  /*a2c0*/  @!P0 NANOSLEEP.SYNCS 0x989680 ;  /* 0x009896800000895d */ /* 0x004fea0003900000 */
[----:B------:R-:W2:Y:S02]  /*a2d0*/  @!P0 SYNCS.PHASECHK.TRANS64 P0, [R2+URZ+0x90], R5 ;  /* 0x00009005020085a7 */ /* 0x000ea400080010ff */
[----:B--2---:R-:W-:Y:S05]  /*a2e0*/  @!P0 BRA `(.L_x_135) ;  /* 0xfffffffc00f08947 */ /* 0x004fea000383ffff */
[----:B------:R-:W-:Y:S05]  /*a2f0*/  BRA `(.L_x_28) ;  /* 0xffffff7800447947 */ /* 0x000fea000383ffff */
.L_x_33:
[----:B-1----:R1:W2:Y:S02]  /*a300*/  SYNCS.PHASECHK.TRANS64.TRYWAIT P0, [R2+URZ+0x160], R3 ;  /* 0x00016003020075a7 */ /* 0x0022a400080011ff */
[----:B--2---:R-:W-:Y:S05]  /*a310*/  @!P0 NANOSLEEP.SYNCS 0x989680 ;  /* 0x009896800000895d */ /* 0x004fea0003900000 */
[----:B------:R-:W2:Y:S02]  /*a320*/  @!P0 SYNCS.PHASECHK.TRANS64 P0, [R2+URZ+0x160], R3 ;  /* 0x00016003020085a7 */ /* 0x000ea400080010ff */
[----:B--2---:R-:W-:Y:S05]  /*a330*/  @!P0 BRA `(.L_x_33) ;  /* 0xfffffffc00f08947 */ /* 0x004fea000383ffff */
[----:B------:R-:W-:Y:S05]  /*a340*/  BRA `(.L_x_136) ;  /* 0xffffff7800d47947 */ /* 0x000fea000383ffff */
.L_x_37:
[----:B----4-:R-:W-:-:S07]  /*a350*/  MOV R0, UR5 ;  /* 0x0000000500007c02 */ /* 0x010fce0008000f00 */
.L_x_137:
[----:B-1----:R1:W2:Y:S02]  /*a360*/  SYNCS.PHASECHK.TRANS64.TRYWAIT P0, [R0+URZ], R3 ;  /* 0x00000003000075a7 */ /* 0x0022a400080011ff */
[----:B--2---:R-:W-:Y:S05]  /*a370*/  @!P0 NANOSLEEP.SYNCS 0x989680 ;  /* 0x009896800000895d */ /* 0x004fea0003900000 */
[----:B------:R-:W2:Y:S02]  /*a380*/  @!P0 SYNCS.PHASECHK.TRANS64 P0, [R0+URZ], R3 ;  /* 0x00000003000085a7 */ /* 0x000ea400080010ff */
[----:B--2---:R-:W-:Y:S05]  /*a390*/  @!P0 BRA `(.L_x_137) ;  /* 0xfffffffc00f08947 */ /* 0x004fea000383ffff */
[----:B------:R-:W-:Y:S05]  /*a3a0*/  BRA `(.L_x_138) ;  /* 0xffffff8000447947 */ /* 0x000fea000383ffff */
.L_x_38:
[----:B----4-:R-:W-:-:S07]  /*a3b0*/  MOV R0, UR5 ;  /* 0x0000000500007c02 */ /* 0x010fce0008000f00 */
.L_x_139:
[----:B-1----:R1:W2:Y:S02]  /*a3c0*/  SYNCS.PHASECHK.TRANS64.TRYWAIT P0, [R0+URZ], R3 ;  /* 0x00000003000075a7 */ /* 0x0022a400080011ff */
[----:B--2---:R-:W-:Y:S05]  /*a3d0*/  @!P0 NANOSLEEP.SYNCS 0x989680 ;  /* 0x009896800000895d */ /* 0x004fea0003900000 */
[----:B------:R-:W2:Y:S02]  /*a3e0*/  @!P0 SYNCS.PHASECHK.TRANS64 P0, [R0+URZ], R3 ;  /* 0x00000003000085a7 */ /* 0x000ea400080010ff */
[----:B--2---:R-:W-:Y:S05]  /*a3f0*/  @!P0 BRA `(.L_x_139) ;  /* 0xfffffffc00f08947 */ /* 0x004fea000383ffff */
[----:B------:R-:W-:Y:S05]  /*a400*/  BRA `(.L_x_140) ;  /* 0xffffff8000507947 */ /* 0x000fea000383ffff */
.L_x_39:
[----:B----4-:R-:W-:-:S07]  /*a410*/  MOV R0, UR5 ;  /* 0x0000000500007c02 */ /* 0x010fce0008000f00 */
.L_x_141:
[----:B-1----:R1:W2:Y:S02]  /*a420*/  SYNCS.PHASECHK.TRANS64.TRYWAIT P0, [R0+URZ], R3 ;  /* 0x00000003000075a7 */ /* 0x0022a400080011ff */
[----:B--2---:R-:W-:Y:S05]  /*a430*/  @!P0 NANOSLEEP.SYNCS 0x989680 ;  /* 0x009896800000895d */ /* 0x004fea0003900000 */
[----:B------:R-:W2:Y:S02]  /*a440*/  @!P0 SYNCS.PHASECHK.TRANS64 P0, [R0+URZ], R3 ;  /* 0x00000003000085a7 */ /* 0x000ea400080010ff */
[----:B--2---:R-:W-:Y:S05]  /*a450*/  @!P0 BRA `(.L_x_141) ;  /* 0xfffffffc00f08947 */ /* 0x004fea000383ffff */
[----:B------:R-:W-:Y:S05]  /*a460*/  BRA `(.L_x_142) ;  /* 0xffffff80005c7947 */ /* 0x000fea000383ffff */
.L_x_40:
[----:B----4-:R-:W-:-:S07]  /*a470*/  MOV R0, UR5 ;  /* 0x0000000500007c02 */ /* 0x010fce0008000f00 */
.L_x_143:
[----:B-1----:R1:W2:Y:S02]  /*a480*/  SYNCS.PHASECHK.TRANS64.TRYWAIT P0, [R0+URZ], R3 ;  /* 0x00000003000075a7 */ /* 0x0022a400080011ff */
[----:B--2---:R-:W-:Y:S05]  /*a490*/  @!P0 NANOSLEEP.SYNCS 0x989680 ;  /* 0x009896800000895d */ /* 0x004fea0003900000 */
[----:B------:R-:W2:Y:S02]  /*a4a0*/  @!P0 SYNCS.PHASECHK.TRANS64 P0, [R0+URZ], R3 ;  /* 0x00000003000085a7 */ /* 0x000ea400080010ff */
[----:B--2---:R-:W-:Y:S05]  /*a4b0*/  @!P0 BRA `(.L_x_143) ;  /* 0xfffffffc00f08947 */ /* 0x004fea000383ffff */
[----:B------:R-:W-:Y:S05]  /*a4c0*/  BRA `(.L_x_144) ;  /* 0xffffff8000687947 */ /* 0x000fea000383ffff */
.L_x_41:
[----:B----4-:R-:W-:-:S07]  /*a4d0*/  MOV R0, UR5 ;  /* 0x0000000500007c02 */ /* 0x010fce0008000f00 */
.L_x_145:
[----:B-1----:R1:W2:Y:S02]  /*a4e0*/  SYNCS.PHASECHK.TRANS64.TRYWAIT P0, [R0+URZ], R3 ;  /* 0x00000003000075a7 */ /* 0x0022a400080011ff */
[----:B--2---:R-:W-:Y:S05]  /*a4f0*/  @!P0 NANOSLEEP.SYNCS 0x989680 ;  /* 0x009896800000895d */ /* 0x004fea0003900000 */
[----:B------:R-:W2:Y:S02]  /*a500*/  @!P0 SYNCS.PHASECHK.TRANS64 P0, [R0+URZ], R3 ;  /* 0x00000003000085a7 */ /* 0x000ea400080010ff */
[----:B--2---:R-:W-:Y:S05]  /*a510*/  @!P0 BRA `(.L_x_145) ;  /* 0xfffffffc00f08947 */ /* 0x004fea000383ffff */
[----:B------:R-:W-:Y:S05]  /*a520*/  BRA `(.L_x_146) ;  /* 0xffffff8000747947 */ /* 0x000fea000383ffff */
.L_x_42:
[----:B----4-:R-:W-:-:S07]  /*a530*/  MOV R0, UR5 ;  /* 0x0000000500007c02 */ /* 0x010fce0008000f00 */
.L_x_147:
[----:B-1----:R1:W2:Y:S02]  /*a540*/  SYNCS.PHASECHK.TRANS64.TRYWAIT P0, [R0+URZ], R3 ;  /* 0x00000003000075a7 */ /* 0x0022a400080011ff */
[----:B--2---:R-:W-:Y:S05]  /*a550*/  @!P0 NANOSLEEP.SYNCS 0x989680 ;  /* 0x009896800000895d */ /* 0x004fea0003900000 */
[----:B------:R-:W2:Y:S02]  /*a560*/  @!P0 SYNCS.PHASECHK.TRANS64 P0, [R0+URZ], R3 ;  /* 0x00000003000085a7 */ /* 0x000ea400080010ff */
[----:B--2---:R-:W-:Y:S05]  /*a570*/  @!P0 BRA `(.L_x_147) ;  /* 0xfffffffc00f08947 */ /* 0x004fea000383ffff */
[----:B------:R-:W-:Y:S05]  /*a580*/  BRA `(.L_x_148) ;  /* 0xffffff8000807947 */ /* 0x000fea000383ffff */
.L_x_43:
[----:B----4-:R-:W-:-:S07]  /*a590*/  MOV R0, UR5 ;  /* 0x0000000500007c02 */ /* 0x010fce0008000f00 */
.L_x_149:
[----:B-1----:R1:W2:Y:S02]  /*a5a0*/  SYNCS.PHASECHK.TRANS64.TRYWAIT P0, [R0+URZ], R3 ;  /* 0x00000003000075a7 */ /* 0x0022a400080011ff */
[----:B--2---:R-:W-:Y:S05]  /*a5b0*/  @!P0 NANOSLEEP.SYNCS 0x989680 ;  /* 0x009896800000895d */ /* 0x004fea0003900000 */
[----:B------:R-:W2:Y:S02]  /*a5c0*/  @!P0 SYNCS.PHASECHK.TRANS64 P0, [R0+URZ], R3 ;  /* 0x00000003000085a7 */ /* 0x000ea400080010ff */
[----:B--2---:R-:W-:Y:S05]  /*a5d0*/  @!P0 BRA `(.L_x_149) ;  /* 0xfffffffc00f08947 */ /* 0x004fea000383ffff */
[----:B------:R-:W-:Y:S05]  /*a5e0*/  BRA `(.L_x_150) ;  /* 0xffffff80008c7947 */ /* 0x000fea000383ffff */
.L_x_44:
[----:B----4-:R-:W-:-:S07]  /*a5f0*/  MOV R0, UR5 ;  /* 0x0000000500007c02 */ /* 0x010fce0008000f00 */
.L_x_151:
[----:B-1----:R1:W2:Y:S02]  /*a600*/  SYNCS.PHASECHK.TRANS64.TRYWAIT P0, [R0+URZ], R3 ;  /* 0x00000003000075a7 */ /* 0x0022a400080011ff */
[----:B--2---:R-:W-:Y:S05]  /*a610*/  @!P0 NANOSLEEP.SYNCS 0x989680 ;  /* 0x009896800000895d */ /* 0x004fea0003900000 */
[----:B------:R-:W2:Y:S02]  /*a620*/  @!P0 SYNCS.PHASECHK.TRANS64 P0, [R0+URZ], R3 ;  /* 0x00000003000085a7 */ /* 0x000ea400080010ff */
[----:B--2---:R-:W-:Y:S05]  /*a630*/  @!P0 BRA `(.L_x_151) ;  /* 0xfffffffc00f08947 */ /* 0x004fea000383ffff */
[----:B------:R-:W-:Y:S05]  /*a640*/  BRA `(.L_x_152) ;  /* 0xffffff8000987947 */ /* 0x000fea000383ffff */
.L_x_45:
[----:B----4-:R-:W-:-:S07]  /*a650*/  MOV R0, UR5 ;  /* 0x0000000500007c02 */ /* 0x010fce0008000f00 */
.L_x_153:
[----:B-1----:R1:W2:Y:S02]  /*a660*/  SYNCS.PHASECHK.TRANS64.TRYWAIT P0, [R0+URZ], R3 ;  /* 0x00000003000075a7 */ /* 0x0022a400080011ff */
[----:B--2---:R-:W-:Y:S05]  /*a670*/  @!P0 NANOSLEEP.SYNCS 0x989680 ;  /* 0x009896800000895d */ /* 0x004fea0003900000 */
[----:B------:R-:W2:Y:S02]  /*a680*/  @!P0 SYNCS.PHASECHK.TRANS64 P0, [R0+URZ], R3 ;  /* 0x00000003000085a7 */ /* 0x000ea400080010ff */
[----:B--2---:R-:W-:Y:S05]  /*a690*/  @!P0 BRA `(.L_x_153) ;  /* 0xfffffffc00f08947 */ /* 0x004fea000383ffff */
[----:B------:R-:W-:Y:S05]  /*a6a0*/  BRA `(.L_x_154) ;  /* 0xffffff8000a47947 */ /* 0x000fea000383ffff */
.L_x_46:
[----:B----4-:R-:W-:-:S07]  /*a6b0*/  MOV R0, UR5 ;  /* 0x0000000500007c02 */ /* 0x010fce0008000f00 */
.L_x_155:
[----:B-1----:R1:W2:Y:S02]  /*a6c0*/  SYNCS.PHASECHK.TRANS64.TRYWAIT P0, [R0+URZ], R3 ;  /* 0x00000003000075a7 */ /* 0x0022a400080011ff */
[----:B--2---:R-:W-:Y:S05]  /*a6d0*/  @!P0 NANOSLEEP.SYNCS 0x989680 ;  /* 0x009896800000895d */ /* 0x004fea0003900000 */
[----:B------:R-:W2:Y:S02]  /*a6e0*/  @!P0 SYNCS.PHASECHK.TRANS64 P0, [R0+URZ], R3 ;  /* 0x00000003000085a7 */ /* 0x000ea400080010ff */
[----:B--2---:R-:W-:Y:S05]  /*a6f0*/  @!P0 BRA `(.L_x_155) ;  /* 0xfffffffc00f08947 */ /* 0x004fea000383ffff */
[----:B------:R-:W-:Y:S05]  /*a700*/  BRA `(.L_x_156) ;  /* 0xffffff8000b07947 */ /* 0x000fea000383ffff */
.L_x_47:
[----:B----4-:R-:W-:-:S07]  /*a710*/  MOV R0, UR5 ;  /* 0x0000000500007c02 */ /* 0x010fce0008000f00 */
.L_x_157:
[----:B-1----:R1:W2:Y:S02]  /*a720*/  SYNCS.PHASECHK.TRANS64.TRYWAIT P0, [R0+URZ], R3 ;  /* 0x00000003000075a7 */ /* 0x0022a400080011ff */
[----:B--2---:R-:W-:Y:S05]  /*a730*/  @!P0 NANOSLEEP.SYNCS 0x989680 ;  /* 0x009896800000895d */ /* 0x004fea0003900000 */
[----:B------:R-:W2:Y:S02]  /*a740*/  @!P0 SYNCS.PHASECHK.TRANS64 P0, [R0+URZ], R3 ;  /* 0x00000003000085a7 */ /* 0x000ea400080010ff */
[----:B--2---:R-:W-:Y:S05]  /*a750*/  @!P0 BRA `(.L_x_157) ;  /* 0xfffffffc00f08947 */ /* 0x004fea000383ffff */
[----:B------:R-:W-:Y:S05]  /*a760*/  BRA `(.L_x_158) ;  /* 0xffffff8000bc7947 */ /* 0x000fea000383ffff */
.L_x_48:
[----:B----4-:R-:W-:-:S07]  /*a770*/  MOV R0, UR5 ;  /* 0x0000000500007c02 */ /* 0x010fce0008000f00 */
.L_x_159:
[----:B-1----:R1:W2:Y:S02]  /*a780*/  SYNCS.PHASECHK.TRANS64.TRYWAIT P0, [R0+URZ], R3 ;  /* 0x00000003000075a7 */ /* 0x0022a400080011ff */
[----:B--2---:R-:W-:Y:S05]  /*a790*/  @!P0 NANOSLEEP.SYNCS 0x989680 ;  /* 0x009896800000895d */ /* 0x004fea0003900000 */
[----:B------:R-:W2:Y:S02]  /*a7a0*/  @!P0 SYNCS.PHASECHK.TRANS64 P0, [R0+URZ], R3 ;  /* 0x00000003000085a7 */ /* 0x000ea400080010ff */
[----:B--2---:R-:W-:Y:S05]  /*a7b0*/  @!P0 BRA `(.L_x_159) ;  /* 0xfffffffc00f08947 */ /* 0x004fea000383ffff */
[----:B------:R-:W-:Y:S05]  /*a7c0*/  BRA `(.L_x_160) ;  /* 0xffffff8000c87947 */ /* 0x000fea000383ffff */
.L_x_49:
[----:B----4-:R-:W-:-:S07]  /*a7d0*/  MOV R0, UR5 ;  /* 0x0000000500007c02 */ /* 0x010fce0008000f00 */
.L_x_161:
[----:B-1----:R1:W2:Y:S02]  /*a7e0*/  SYNCS.PHASECHK.TRANS64.TRYWAIT P0, [R0+URZ], R3 ;  /* 0x00000003000075a7 */ /* 0x0022a400080011ff */
[----:B--2---:R-:W-:Y:S05]  /*a7f0*/  @!P0 NANOSLEEP.SYNCS 0x989680 ;  /* 0x009896800000895d */ /* 0x004fea0003900000 */
[----:B------:R-:W2:Y:S02]  /*a800*/  @!P0 SYNCS.PHASECHK.TRANS64 P0, [R0+URZ], R3 ;  /* 0x00000003000085a7 */ /* 0x000ea400080010ff */
[----:B--2---:R-:W-:Y:S05]  /*a810*/  @!P0 BRA `(.L_x_161) ;  /* 0xfffffffc00f08947 */ /* 0x004fea000383ffff */
[----:B------:R-:W-:Y:S05]  /*a820*/  BRA `(.L_x_162) ;  /* 0xffffff8000d47947 */ /* 0x000fea000383ffff */
.L_x_50:
[----:B----4-:R-:W-:-:S07]  /*a830*/  MOV R0, UR5 ;  /* 0x0000000500007c02 */ /* 0x010fce0008000f00 */
.L_x_163:
[----:B-1----:R1:W2:Y:S02]  /*a840*/  SYNCS.PHASECHK.TRANS64.TRYWAIT P0, [R0+URZ], R3 ;  /* 0x00000003000075a7 */ /* 0x0022a400080011ff */
[----:B--2---:R-:W-:Y:S05]  /*a850*/  @!P0 NANOSLEEP.SYNCS 0x989680 ;  /* 0x009896800000895d */ /* 0x004fea0003900000 */
[----:B------:R-:W2:Y:S02]  /*a860*/  @!P0 SYNCS.PHASECHK.TRANS64 P0, [R0+URZ], R3 ;  /* 0x00000003000085a7 */ /* 0x000ea400080010ff */
[----:B--2---:R-:W-:Y:S05]  /*a870*/  @!P0 BRA `(.L_x_163) ;  /* 0xfffffffc00f08947 */ /* 0x004fea000383ffff */
[----:B------:R-:W-:Y:S05]  /*a880*/  BRA `(.L_x_164) ;  /* 0xffffff8000e07947 */ /* 0x000fea000383ffff */
.L_x_51:
[----:B----4-:R-:W-:-:S07]  /*a890*/  MOV R0, UR5 ;  /* 0x0000000500007c02 */ /* 0x010fce0008000f00 */
.L_x_165:
[----:B-1----:R1:W2:Y:S02]  /*a8a0*/  SYNCS.PHASECHK.TRANS64.TRYWAIT P0, [R0+URZ], R3 ;  /* 0x00000003000075a7 */ /* 0x0022a400080011ff */
[----:B--2---:R-:W-:Y:S05]  /*a8b0*/  @!P0 NANOSLEEP.SYNCS 0x989680 ;  /* 0x009896800000895d */ /* 0x004fea0003900000 */
[----:B------:R-:W2:Y:S02]  /*a8c0*/  @!P0 SYNCS.PHASECHK.TRANS64 P0, [R0+URZ], R3 ;  /* 0x00000003000085a7 */ /* 0x000ea400080010ff */
[----:B--2---:R-:W-:Y:S05]  /*a8d0*/  @!P0 BRA `(.L_x_165) ;  /* 0xfffffffc00f08947 */ /* 0x004fea000383ffff */
[----:B------:R-:W-:Y:S05]  /*a8e0*/  BRA `(.L_x_166) ;  /* 0xffffff8000ec7947 */ /* 0x000fea000383ffff */
.L_x_52:
[----:B----4-:R-:W-:-:S07]  /*a8f0*/  MOV R0, UR5 ;  /* 0x0000000500007c02 */ /* 0x010fce0008000f00 */
.L_x_167:
[----:B-1----:R1:W2:Y:S02]  /*a900*/  SYNCS.PHASECHK.TRANS64.TRYWAIT P0, [R0+URZ], R3 ;  /* 0x00000003000075a7 */ /* 0x0022a400080011ff */
[----:B--2---:R-:W-:Y:S05]  /*a910*/  @!P0 NANOSLEEP.SYNCS 0x989680 ;  /* 0x009896800000895d */ /* 0x004fea0003900000 */
[----:B------:R-:W2:Y:S02]  /*a920*/  @!P0 SYNCS.PHASECHK.TRANS64 P0, [R0+URZ], R3 ;  /* 0x00000003000085a7 */ /* 0x000ea400080010ff */
[----:B--2---:R-:W-:Y:S05]  /*a930*/  @!P0 BRA `(.L_x_167) ;  /* 0xfffffffc00f08947 */ /* 0x004fea000383ffff */
[----:B------:R-:W-:Y:S05]  /*a940*/  BRA `(.L_x_168) ;  /* 0xffffff8000f87947 */ /* 0x000fea000383ffff */
.L_x_53:
[----:B----4-:R-:W-:-:S07]  /*a950*/  MOV R0, UR5 ;  /* 0x0000000500007c02 */ /* 0x010fce0008000f00 */
.L_x_169:
[----:B-1----:R1:W2:Y:S02]  /*a960*/  SYNCS.PHASECHK.TRANS64.TRYWAIT P0, [R0+URZ], R3 ;  /* 0x00000003000075a7 */ /* 0x0022a400080011ff */
[----:B--2---:R-:W-:Y:S05]  /*a970*/  @!P0 NANOSLEEP.SYNCS 0x989680 ;  /* 0x009896800000895d */ /* 0x004fea0003900000 */
[----:B------:R-:W2:Y:S02]  /*a980*/  @!P0 SYNCS.PHASECHK.TRANS64 P0, [R0+URZ], R3 ;  /* 0x00000003000085a7 */ /* 0x000ea400080010ff */
[----:B--2---:R-:W-:Y:S05]  /*a990*/  @!P0 BRA `(.L_x_169) ;  /* 0xfffffffc00f08947 */ /* 0x004fea000383ffff */
[----:B------:R-:W-:Y:S05]  /*a9a0*/  BRA `(.L_x_170) ;  /* 0xffffff8400047947 */ /* 0x000fea000383ffff */
.L_x_56:
[----:B-1----:R1:W2:Y:S02]  /*a9b0*/  SYNCS.PHASECHK.TRANS64.TRYWAIT P0, [R0+URZ+0x1a0], R5 ;  /* 0x0001a005000075a7 */ /* 0x0022a400080011ff */
[----:B--2---:R-:W-:Y:S05]  /*a9c0*/  @!P0 NANOSLEEP.SYNCS 0x989680 ;  /* 0x009896800000895d */ /* 0x004fea0003900000 */
[----:B------:R-:W2:Y:S02]  /*a9d0*/  @!P0 SYNCS.PHASECHK.TRANS64 P0, [R0+URZ+0x1a0], R5 ;  /* 0x0001a005000085a7 */ /* 0x000ea400080010ff */
[----:B--2---:R-:W-:Y:S05]  /*a9e0*/  @!P0 BRA `(.L_x_56) ;  /* 0xfffffffc00f08947 */ /* 0x004fea000383ffff */
[----:B------:R-:W-:Y:S05]  /*a9f0*/  BRA `(.L_x_171) ;  /* 0xffffff8400607947 */ /* 0x000fea000383ffff */
.L_x_57:
[----:B------:R-:W-:-:S07]  /*aa00*/  MOV R0, UR5 ;  /* 0x0000000500007c02 */ /* 0x000fce0008000f00 */
.L_x_172:
[----:B-1----:R1:W2:Y:S02]  /*aa10*/  SYNCS.PHASECHK.TRANS64.TRYWAIT P0, [R0+URZ+0x170], R5 ;  /* 0x00017005000075a7 */ /* 0x0022a400080011ff */
[----:B--2---:R-:W-:Y:S05]  /*aa20*/  @!P0 NANOSLEEP.SYNCS 0x989680 ;  /* 0x009896800000895d */ /* 0x004fea0003900000 */
[----:B------:R-:W2:Y:S02]  /*aa30*/  @!P0 SYNCS.PHASECHK.TRANS64 P0, [R0+URZ+0x170], R5 ;  /* 0x00017005000085a7 */ /* 0x000ea400080010ff */
[----:B--2---:R-:W-:Y:S05]  /*aa40*/  @!P0 BRA `(.L_x_172) ;  /* 0xfffffffc00f08947 */ /* 0x004fea000383ffff */
[----:B------:R-:W-:Y:S05]  /*aa50*/  BRA `(.L_x_173) ;  /* 0xffffff8400707947 */ /* 0x000fea000383ffff */
.L_x_58:
[----:B-1----:R1:W2:Y:S02]  /*aa60*/  SYNCS.PHASECHK.TRANS64.TRYWAIT P1, [R0+URZ+0x160], R5 ;  /* 0x00016005000075a7 */ /* 0x0022a400080211ff */
[----:B--2---:R-:W-:Y:S05]  /*aa70*/  @!P1 NANOSLEEP.SYNCS 0x989680 ;  /* 0x009896800000995d */ /* 0x004fea0003900000 */
[----:B------:R-:W2:Y:S02]  /*aa80*/  @!P1 SYNCS.PHASECHK.TRANS64 P1, [R0+URZ+0x160], R5 ;  /* 0x00016005000095a7 */ /* 0x000ea400080210ff */
[----:B--2---:R-:W-:Y:S05]  /*aa90*/  @!P1 BRA `(.L_x_58) ;  /* 0xfffffffc00f09947 */ /* 0x004fea000383ffff */
[----:B------:R-:W-:Y:S05]  /*aaa0*/  BRA `(.L_x_174) ;  /* 0xffffff8400a07947 */ /* 0x000fea000383ffff */
.L_x_61:
[----:B------:R-:W-:-:S07]  /*aab0*/  MOV R0, UR5 ;  /* 0x0000000500007c02 */ /* 0x000fce0008000f00 */
.L_x_175:
[----:B-1----:R1:W2:Y:S02]  /*aac0*/  SYNCS.PHASECHK.TRANS64.TRYWAIT P0, [R0+URZ+0x170], R3 ;  /* 0x00017003000075a7 */ /* 0x0022a400080011ff */
[----:B--2---:R-:W-:Y:S05]  /*aad0*/  @!P0 NANOSLEEP.SYNCS 0x989680 ;  /* 0x009896800000895d */ /* 0x004fea0003900000 */
[----:B------:R-:W2:Y:S02]  /*aae0*/  @!P0 SYNCS.PHASECHK.TRANS64 P0, [R0+URZ+0x170], R3 ;  /* 0x00017003000085a7 */ /* 0x000ea400080010ff */
[----:B--2---:R-:W-:Y:S05]  /*aaf0*/  @!P0 BRA `(.L_x_175) ;  /* 0xfffffffc00f08947 */ /* 0x004fea000383ffff */
[----:B------:R-:W-:Y:S05]  /*ab00*/  BRA `(.L_x_60) ;  /* 0xffffff8400f47947 */ /* 0x000fea000383ffff */
.L_x_68:
[----:B-1----:R1:W2:Y:S02]  /*ab10*/  SYNCS.PHASECHK.TRANS64.TRYWAIT P1, [R0+URZ+0x160], R5 ;  /* 0x00016005000075a7 */ /* 0x0022a400080211ff */
[----:B--2---:R-:W-:Y:S05]  /*ab20*/  @!P1 NANOSLEEP.SYNCS 0x989680 ;  /* 0x009896800000995d */ /* 0x004fea0003900000 */
[----:B------:R-:W2:Y:S02]  /*ab30*/  @!P1 SYNCS.PHASECHK.TRANS64 P1, [R0+URZ+0x160], R5 ;  /* 0x00016005000095a7 */ /* 0x000ea400080210ff */
[----:B--2---:R-:W-:Y:S05]  /*ab40*/  @!P1 BRA `(.L_x_68) ;  /* 0xfffffffc00f09947 */ /* 0x004fea000383ffff */
[----:B------:R-:W-:Y:S05]  /*ab50*/  BRA `(.L_x_176) ;  /* 0xffffff8c004c7947 */ /* 0x000fea000383ffff */
.L_x_69:
[----:B------:R-:W-:-:S07]  /*ab60*/  MOV R3, UR14 ;  /* 0x0000000e00037c02 */ /* 0x000fce0008000f00 */
.L_x_177:
[----:B-1----:R1:W2:Y:S02]  /*ab70*/  SYNCS.PHASECHK.TRANS64.TRYWAIT P0, [R3+URZ+0x190], R0 ;  /* 0x00019000030075a7 */ /* 0x0022a400080011ff */
[----:B--2---:R-:W-:Y:S05]  /*ab80*/  @!P0 NANOSLEEP.SYNCS 0x989680 ;  /* 0x009896800000895d */ /* 0x004fea0003900000 */
[----:B------:R-:W2:Y:S02]  /*ab90*/  @!P0 SYNCS.PHASECHK.TRANS64 P0, [R3+URZ+0x190], R0 ;  /* 0x00019000030085a7 */ /* 0x000ea400080010ff */
[----:B--2---:R-:W-:Y:S05]  /*aba0*/  @!P0 BRA `(.L_x_177) ;  /* 0xfffffffc00f08947 */ /* 0x004fea000383ffff */
[----:B------:R-:W-:Y:S05]  /*abb0*/  BRA `(.L_x_178) ;  /* 0xffffff8c00807947 */ /* 0x000fea000383ffff */
.L_x_72:
[----:B------:R-:W-:Y:S07]  /*abc0*/  MOV R0, UR7 ;  /* 0x0000000700007c02 */ /* 0x000fee0008000f00 */
.L_x_179:
[----:B-1----:R1:W2:Y:S02]  /*abd0*/  SYNCS.PHASECHK.TRANS64.TRYWAIT P0, [R0+URZ], R3 ;  /* 0x00000003000075a7 */ /* 0x0022a400080011ff */
[----:B--2---:R-:W-:Y:S05]  /*abe0*/  @!P0 NANOSLEEP.SYNCS 0x989680 ;  /* 0x009896800000895d */ /* 0x004fea0003900000 */
[----:B------:R-:W2:Y:S02]  /*abf0*/  @!P0 SYNCS.PHASECHK.TRANS64 P0, [R0+URZ], R3 ;  /* 0x00000003000085a7 */ /* 0x000ea400080010ff */
[----:B--2---:R-:W-:Y:S05]  /*ac00*/  @!P0 BRA `(.L_x_179) ;  /* 0xfffffffc00f08947 */ /* 0x004fea000383ffff */
[----:B------:R-:W-:Y:S05]  /*ac10*/  BRA `(.L_x_71) ;  /* 0xffffff8c00a07947 */ /* 0x000fea000383ffff */
.L_x_75:
[----:B------:R-:W-:-:S07]  /*ac20*/  MOV R0, UR5 ;  /* 0x0000000500007c02 */ /* 0x000fce0008000f00 */
.L_x_180:
[----:B--2---:R2:W3:Y:S02]  /*ac30*/  SYNCS.PHASECHK.TRANS64.TRYWAIT P0, [R0+URZ], R3 ;  /* 0x00000003000075a7 */ /* 0x0044e400080011ff */
[----:B---3--:R-:W-:Y:S05]  /*ac40*/  @!P0 NANOSLEEP.SYNCS 0x989680 ;  /* 0x009896800000895d */ /* 0x008fea0003900000 */
[----:B------:R-:W3:Y:S02]  /*ac50*/  @!P0 SYNCS.PHASECHK.TRANS64 P0, [R0+URZ], R3 ;  /* 0x00000003000085a7 */ /* 0x000ee400080010ff */
[----:B---3--:R-:W-:Y:S05]  /*ac60*/  @!P0 BRA `(.L_x_180) ;  /* 0xfffffffc00f08947 */ /* 0x008fea000383ffff */
[----:B------:R-:W-:Y:S05]  /*ac70*/  BRA `(.L_x_181) ;  /* 0xffffff9000407947 */ /* 0x000fea000383ffff */
.L_x_76:
[----:B------:R-:W-:-:S07]  /*ac80*/  MOV R0, UR6 ;  /* 0x0000000600007c02 */ /* 0x000fce0008000f00 */
.L_x_182:
[----:B--2---:R2:W3:Y:S02]  /*ac90*/  SYNCS.PHASECHK.TRANS64.TRYWAIT P0, [R0+URZ], R3 ;  /* 0x00000003000075a7 */ /* 0x0044e400080011ff */
[----:B---3--:R-:W-:Y:S05]  /*aca0*/  @!P0 NANOSLEEP.SYNCS 0x989680 ;  /* 0x009896800000895d */ /* 0x008fea0003900000 */
[----:B------:R-:W3:Y:S02]  /*acb0*/  @!P0 SYNCS.PHASECHK.TRANS64 P0, [R0+URZ], R3 ;  /* 0x00000003000085a7 */ /* 0x000ee400080010ff */
[----:B---3--:R-:W-:Y:S05]  /*acc0*/  @!P0 BRA `(.L_x_182) ;  /* 0xfffffffc00f08947 */ /* 0x008fea000383ffff */
[----:B------:R-:W-:Y:S05]  /*acd0*/  BRA `(.L_x_183) ;  /* 0xffffff90004c7947 */ /* 0x000fea000383ffff */
.L_x_81:
[----:B--2---:R2:W3:Y:S02]  /*ace0*/  SYNCS.PHASECHK.TRANS64.TRYWAIT P0, [R0+URZ+0x160], R3 ;  /* 0x00016003000075a7 */ /* 0x0044e400080011ff */
[----:B---3--:R-:W-:Y:S05]  /*acf0*/  @!P0 NANOSLEEP.SYNCS 0x989680 ;  /* 0x009896800000895d */ /* 0x008fea0003900000 */
[----:B------:R-:W3:Y:S02]  /*ad00*/  @!P0 SYNCS.PHASECHK.TRANS64 P0, [R0+URZ+0x160], R3 ;  /* 0x00016003000085a7 */ /* 0x000ee400080010ff */
[----:B---3--:R-:W-:Y:S05]  /*ad10*/  @!P0 BRA `(.L_x_81) ;  /* 0xfffffffc00f08947 */ /* 0x008fea000383ffff */
[----:B------:R-:W-:Y:S05]  /*ad20*/  BRA `(.L_x_184) ;  /* 0xffffff9400547947 */ /* 0x000fea000383ffff */
.L_x_84:
[----:B------:R-:W-:Y:S07]  /*ad30*/  MOV R0, UR7 ;  /* 0x0000000700007c02 */ /* 0x000fee0008000f00 */
.L_x_185:
[----:B--2---:R2:W3:Y:S02]  /*ad40*/  SYNCS.PHASECHK.TRANS64.TRYWAIT P0, [R0+URZ+0x158], R3 ;  /* 0x00015803000075a7 */ /* 0x0044e400080011ff */
[----:B---3--:R-:W-:Y:S05]  /*ad50*/  @!P0 NANOSLEEP.SYNCS 0x989680 ;  /* 0x009896800000895d */ /* 0x008fea0003900000 */
[----:B------:R-:W3:Y:S02]  /*ad60*/  @!P0 SYNCS.PHASECHK.TRANS64 P0, [R0+URZ+0x158], R3 ;  /* 0x00015803000085a7 */ /* 0x000ee400080010ff */
[----:B---3--:R-:W-:Y:S05]  /*ad70*/  @!P0 BRA `(.L_x_185) ;  /* 0xfffffffc00f08947 */ /* 0x008fea000383ffff */
[----:B------:R-:W-:Y:S05]  /*ad80*/  BRA `(.L_x_83) ;  /* 0xffffff9800347947 */ /* 0x000fea000383ffff */
.L_x_87:
[----:B------:R-:W-:Y:S07]  /*ad90*/  MOV R3, UR7 ;  /* 0x0000000700037c02 */ /* 0x000fee0008000f00 */
.L_x_186:
[----:B-1----:R1:W2:Y:S02]  /*ada0*/  SYNCS.PHASECHK.TRANS64.TRYWAIT P0, [R3+URZ+0x138], R12 ;  /* 0x0001380c030075a7 */ /* 0x0022a400080011ff */
[----:B--2---:R-:W-:Y:S05]  /*adb0*/  @!P0 NANOSLEEP.SYNCS 0x989680 ;  /* 0x009896800000895d */ /* 0x004fea0003900000 */
[----:B------:R-:W2:Y:S02]  /*adc0*/  @!P0 SYNCS.PHASECHK.TRANS64 P0, [R3+URZ+0x138], R12 ;  /* 0x0001380c030085a7 */ /* 0x000ea400080010ff */
[----:B--2---:R-:W-:Y:S05]  /*add0*/  @!P0 BRA `(.L_x_186) ;  /* 0xfffffffc00f08947 */ /* 0x004fea000383ffff */
[----:B------:R-:W-:Y:S05]  /*ade0*/  BRA `(.L_x_187) ;  /* 0xffffff9800ac7947 */ /* 0x000fea000383ffff */
.L_x_88:
[----:B-1----:R-:W-:Y:S07]  /*adf0*/  MOV R3, UR7 ;  /* 0x0000000700037c02 */ /* 0x002fee0008000f00 */
.L_x_188:
[----:B-1----:R1:W2:Y:S02]  /*ae00*/  SYNCS.PHASECHK.TRANS64.TRYWAIT P0, [R3+URZ+0x140], R12 ;  /* 0x0001400c030075a7 */ /* 0x0022a400080011ff */
[----:B--2---:R-:W-:Y:S05]  /*ae10*/  @!P0 NANOSLEEP.SYNCS 0x989680 ;  /* 0x009896800000895d */ /* 0x004fea0003900000 */
[----:B------:R-:W2:Y:S02]  /*ae20*/  @!P0 SYNCS.PHASECHK.TRANS64 P0, [R3+URZ+0x140], R12 ;  /* 0x0001400c030085a7 */ /* 0x000ea400080010ff */
[----:B--2---:R-:W-:Y:S05]  /*ae30*/  @!P0 BRA `(.L_x_188) ;  /* 0xfffffffc00f08947 */ /* 0x004fea000383ffff */
[----:B------:R-:W-:Y:S05]  /*ae40*/  BRA `(.L_x_189) ;  /* 0xffffff9800ec7947 */ /* 0x000fea000383ffff */
.L_x_89:
[----:B------:R-:W-:Y:S07]  /*ae50*/  MOV R3, UR7 ;  /* 0x0000000700037c02 */ /* 0x000fee0008000f00 */
.L_x_190:
[----:B-1----:R1:W2:Y:S02]  /*ae60*/  SYNCS.PHASECHK.TRANS64.TRYWAIT P0, [R3+URZ+0x148], R12 ;  /* 0x0001480c030075a7 */ /* 0x0022a400080011ff */
[----:B--2---:R-:W-:Y:S05]  /*ae70*/  @!P0 NANOSLEEP.SYNCS 0x989680 ;  /* 0x009896800000895d */ /* 0x004fea0003900000 */
[----:B------:R-:W2:Y:S02]  /*ae80*/  @!P0 SYNCS.PHASECHK.TRANS64 P0, [R3+URZ+0x148], R12 ;  /* 0x0001480c030085a7 */ /* 0x000ea400080010ff */
[----:B--2---:R-:W-:Y:S05]  /*ae90*/  @!P0 BRA `(.L_x_190) ;  /* 0xfffffffc00f08947 */ /* 0x004fea000383ffff */
[----:B------:R-:W-:Y:S05]  /*aea0*/  BRA `(.L_x_191) ;  /* 0xffffff9c00747947 */ /* 0x000fea000383ffff */
.L_x_91:
[----:B------:R-:W-:-:S07]  /*aeb0*/  MOV R0, UR7 ;  /* 0x0000000700007c02 */ /* 0x000fce0008000f00 */
.L_x_192:
[----:B-1----:R1:W3:Y:S02]  /*aec0*/  SYNCS.PHASECHK.TRANS64.TRYWAIT P0, [R0+URZ+0x138], R3 ;  /* 0x00013803000075a7 */ /* 0x0022e400080011ff */
[----:B---3--:R-:W-:Y:S05]  /*aed0*/  @!P0 NANOSLEEP.SYNCS 0x989680 ;  /* 0x009896800000895d */ /* 0x008fea0003900000 */
[----:B------:R-:W3:Y:S02]  /*aee0*/  @!P0 SYNCS.PHASECHK.TRANS64 P0, [R0+URZ+0x138], R3 ;  /* 0x00013803000085a7 */ /* 0x000ee400080010ff */
[----:B---3--:R-:W-:Y:S05]  /*aef0*/  @!P0 BRA `(.L_x_192) ;  /* 0xfffffffc00f08947 */ /* 0x008fea000383ffff */
[----:B------:R-:W-:Y:S05]  /*af00*/  BRA `(.L_x_193) ;  /* 0xffffff9c00e47947 */ /* 0x000fea000383ffff */
.L_x_92:
[----:B-1----:R-:W-:-:S07]  /*af10*/  MOV R0, UR7 ;  /* 0x0000000700007c02 */ /* 0x002fce0008000f00 */
.L_x_194:
[----:B-1----:R1:W3:Y:S02]  /*af20*/  SYNCS.PHASECHK.TRANS64.TRYWAIT P0, [R0+URZ+0x140], R3 ;  /* 0x00014003000075a7 */ /* 0x0022e400080011ff */
[----:B---3--:R-:W-:Y:S05]  /*af30*/  @!P0 NANOSLEEP.SYNCS 0x989680 ;  /* 0x009896800000895d */ /* 0x008fea0003900000 */
[----:B------:R-:W3:Y:S02]  /*af40*/  @!P0 SYNCS.PHASECHK.TRANS64 P0, [R0+URZ+0x140], R3 ;  /* 0x00014003000085a7 */ /* 0x000ee400080010ff */
[----:B---3--:R-:W-:Y:S05]  /*af50*/  @!P0 BRA `(.L_x_194) ;  /* 0xfffffffc00f08947 */ /* 0x008fea000383ffff */
[----:B------:R-:W-:Y:S05]  /*af60*/  BRA `(.L_x_195) ;  /* 0xffffff9c00d47947 */ /* 0x000fea000383ffff */
.L_x_94:
[----:B--2---:R2:W4:Y:S02]  /*af70*/  SYNCS.PHASECHK.TRANS64.TRYWAIT P0, [R0+URZ+0x160], R3 ;  /* 0x00016003000075a7 */ /* 0x00452400080011ff */
[----:B----4-:R-:W-:Y:S05]  /*af80*/  @!P0 NANOSLEEP.SYNCS 0x989680 ;  /* 0x009896800000895d */ /* 0x010fea0003900000 */
[----:B------:R-:W4:Y:S02]  /*af90*/  @!P0 SYNCS.PHASECHK.TRANS64 P0, [R0+URZ+0x160], R3 ;  /* 0x00016003000085a7 */ /* 0x000f2400080010ff */
[----:B----4-:R-:W-:Y:S05]  /*afa0*/  @!P0 BRA `(.L_x_94) ;  /* 0xfffffffc00f08947 */ /* 0x010fea000383ffff */
[----:B------:R-:W-:Y:S05]  /*afb0*/  BRA `(.L_x_196) ;  /* 0xffffffa0009c7947 */ /* 0x000fea000383ffff */
.L_x_104:
[----:B-1----:R1:W3:Y:S02]  /*afc0*/  SYNCS.PHASECHK.TRANS64.TRYWAIT P1, [R3+URZ+0x120], R0 ;  /* 0x00012000030075a7 */ /* 0x0022e400080211ff */
[----:B---3--:R-:W-:Y:S05]  /*afd0*/  @!P1 NANOSLEEP.SYNCS 0x989680 ;  /* 0x009896800000995d */ /* 0x008fea0003900000 */
[----:B------:R-:W3:Y:S02]  /*afe0*/  @!P1 SYNCS.PHASECHK.TRANS64 P1, [R3+URZ+0x120], R0 ;  /* 0x00012000030095a7 */ /* 0x000ee400080210ff */
[----:B---3--:R-:W-:Y:S05]  /*aff0*/  @!P1 BRA `(.L_x_104) ;  /* 0xfffffffc00f09947 */ /* 0x008fea000383ffff */
[----:B------:R-:W-:Y:S05]  /*b000*/  BRA `(.L_x_103) ;  /* 0xffffffac00b47947 */ /* 0x000fea000383ffff */
.L_x_106:
[----:B---3--:R3:W4:Y:S02]  /*b010*/  SYNCS.PHASECHK.TRANS64.TRYWAIT P0, [R187+URZ+0x180], R4 ;  /* 0x00018004bb0075a7 */ /* 0x00872400080011ff */
[----:B----4-:R-:W-:Y:S05]  /*b020*/  @!P0 NANOSLEEP.SYNCS 0x989680 ;  /* 0x009896800000895d */ /* 0x010fea0003900000 */
[----:B------:R-:W4:Y:S02]  /*b030*/  @!P0 SYNCS.PHASECHK.TRANS64 P0, [R187+URZ+0x180], R4 ;  /* 0x00018004bb0085a7 */ /* 0x000f2400080010ff */
[----:B----4-:R-:W-:Y:S05]  /*b040*/  @!P0 BRA `(.L_x_106) ;  /* 0xfffffffc00f08947 */ /* 0x010fea000383ffff */
[----:B------:R-:W-:Y:S05]  /*b050*/  BRA `(.L_x_105) ;  /* 0xffffffb000107947 */ /* 0x000fea000383ffff */
.L_x_116:
[----:B--2---:R2:W3:Y:S02]  /*b060*/  SYNCS.PHASECHK.TRANS64.TRYWAIT P0, [R4+URZ+0x120], R3 ;  /* 0x00012003040075a7 */ /* 0x0044e400080011ff */
[----:B---3--:R-:W-:Y:S05]  /*b070*/  @!P0 NANOSLEEP.SYNCS 0x989680 ;  /* 0x009896800000895d */ /* 0x008fea0003900000 */
[----:B------:R-:W3:Y:S02]  /*b080*/  @!P0 SYNCS.PHASECHK.TRANS64 P0, [R4+URZ+0x120], R3 ;  /* 0x00012003040085a7 */ /* 0x000ee400080010ff */
[----:B---3--:R-:W-:Y:S05]  /*b090*/  @!P0 BRA `(.L_x_116) ;  /* 0xfffffffc00f08947 */ /* 0x008fea000383ffff */
[----:B------:R-:W-:Y:S05]  /*b0a0*/  BRA `(.L_x_115) ;  /* 0xffffffc400287947 */ /* 0x000fea000383ffff */
.L_x_126:
[----:B-1----:R1:W2:Y:S02]  /*b0b0*/  SYNCS.PHASECHK.TRANS64.TRYWAIT P0, [R3+URZ+0x120], R6 ;  /* 0x00012006030075a7 */ /* 0x0022a400080011ff */
[----:B--2---:R-:W-:Y:S05]  /*b0c0*/  @!P0 NANOSLEEP.SYNCS 0x989680 ;  /* 0x009896800000895d */ /* 0x004fea0003900000 */
[----:B------:R-:W2:Y:S02]  /*b0d0*/  @!P0 SYNCS.PHASECHK.TRANS64 P0, [R3+URZ+0x120], R6 ;  /* 0x00012006030085a7 */ /* 0x000ea400080010ff */
[----:B--2---:R-:W-:Y:S05]  /*b0e0*/  @!P0 BRA `(.L_x_126) ;  /* 0xfffffffc00f08947 */ /* 0x004fea000383ffff */
[----:B------:R-:W-:Y:S05]  /*b0f0*/  BRA `(.L_x_125) ;  /* 0xffffffd800a47947 */ /* 0x000fea000383ffff */
        .weak           $__internal_0_$__cuda_sm10x_tcgen05_guardrail_trap_col_being_dealloced_not_returned_by_alloc
        .type           $__internal_0_$__cuda_sm10x_tcgen05_guardrail_trap_col_being_dealloced_not_returned_by_alloc,@function
        .size           $__internal_0_$__cuda_sm10x_tcgen05_guardrail_trap_col_being_dealloced_not_returned_by_alloc,($__internal_1_$__cuda_sm10x_tcgen05_guardrail_trap_phase_invalid_during_alloc - $__internal_0_$__cuda_sm10x_tcgen05_guardrail_trap_col_being_dealloced_not_returned_by_alloc)
$__internal_0_$__cuda_sm10x_tcgen05_guardrail_trap_col_being_dealloced_not_returned_by_alloc:
[----:B------:R-:W-:Y:S05]  /*b100*/  BPT.TRAP 0x1 ;  /* 0x000000040000795c */ /* 0x000fea0000300000 */
[----:B------:R-:W-:-:S04]  /*b110*/  HFMA2 R3, -RZ, RZ, 0, 0 ;  /* 0x00000000ff037431 */ /* 0x000fc800000001ff */
[----:B------:R-:W-:Y:S05]  /*b120*/  RET.REL.NODEC R2 `(_ZN7cutlass13device_kernelINS_4gemm6kernel13GemmUniversalIN4cute5tupleIJiiiiEEENS1_10collective13CollectiveMmaINS1_35MainloopSm100TmaUmmaWarpSpecializedILi18ELi2ELi2ENS5_IJNS4_1CILi1EEESB_SB_EEEEENS5_IJNSA_ILi128EEENSA_ILi192EEENSA_ILi32EEEEEENS_12float_e4m3_tENS5_IJlSB_lEEESI_SJ_NS4_8TiledMMAINS4_8MMA_AtomIJNS4_10MMA_TraitsINS4_19SM100_MMA_F8F6F4_SSEJSI_SI_fSE_SF_NS4_17integral_constantINS4_4UMMA5MajorELSQ_0EEESR_NSO_INSP_7ScaleInELSS_0EEEST_EEEEEENS4_6LayoutISC_NS5_IJNSA_ILi0EEESX_SX_EEEEENS5_IJNS4_10UnderscoreES10_S10_EEEEENS4_13SM90_TMA_LOADENS4_14ComposedLayoutINS4_7SwizzleILi1ELi4ELi3EEENS4_18smem_ptr_flag_bitsILi8EEENSW_INS5_IJNSA_ILi8EEESG_EEENS5_IJSG_SB_EEEEEEEvNS4_8identityES13_S1D_vS1E_EENS_8epilogue10collective18CollectiveEpilogueINS1G_23Sm100TmaWarpSpecializedILi3ELi2ELi64ELb0ELb0EEEJSH_NS5_IJNSW_ISE_SB_EENSW_INSA_ILi64EEESB_EEEEESI_SJ_SI_SJ_NS1G_6fusion15FusionCallbacksIS1K_NS1P_17LinearCombinationISI_fSI_fLNS_15FloatRoundStyleE2EEESH_S1O_JEEENS4_5SM1004TMEM4LOAD26SM100_TMEM_LOAD_32dp32b64xES13_NS14_INS15_ILi2ELi4ELi3EEES18_NSW_INS5_IJS19_S1M_EEENS5_IJS1M_SB_EEEEEEENS4_39AutoVectorizingCopyWithAssumedAlignmentILi128EEENS4_14SM90_TMA_STOREES23_S25_S25_EEEvvEEEEvNT_6ParamsE) ;  /* 0xffffff4c02b47950 */ /* 0x000fea0003c3ffff */
        .weak           $__internal_1_$__cuda_sm10x_tcgen05_guardrail_trap_phase_invalid_during_alloc
        .type           $__internal_1_$__cuda_sm10x_tcgen05_guardrail_trap_phase_invalid_during_alloc,@function
        .size           $__internal_1_$__cuda_sm10x_tcgen05_guardrail_trap_phase_invalid_during_alloc,($__internal_2_$__cuda_sm10x_tcgen05_guardrail_trap_unallocated_columns_being_dealloced - $__internal_1_$__cuda_sm10x_tcgen05_guardrail_trap_phase_invalid_during_alloc)
$__internal_1_$__cuda_sm10x_tcgen05_guardrail_trap_phase_invalid_during_alloc:
[----:B------:R-:W-:Y:S05]  /*b130*/  BPT.TRAP 0x1 ;  /* 0x000000040000795c */ /* 0x000fea0000300000 */
[----:B------:R-:W-:-:S04]  /*b140*/  MOV R3, 0x0 ;  /* 0x0000000000037802 */ /* 0x000fc80000000f00 */
[----:B------:R-:W-:Y:S05]  /*b150*/  RET.REL.NODEC R2 `(_ZN7cutlass13device_kernelINS_4gemm6kernel13GemmUniversalIN4cute5tupleIJiiiiEEENS1_10collective13CollectiveMmaINS1_35MainloopSm100TmaUmmaWarpSpecializedILi18ELi2ELi2ENS5_IJNS4_1CILi1EEESB_SB_EEEEENS5_IJNSA_ILi128EEENSA_ILi192EEENSA_ILi32EEEEEENS_12float_e4m3_tENS5_IJlSB_lEEESI_SJ_NS4_8TiledMMAINS4_8MMA_AtomIJNS4_10MMA_TraitsINS4_19SM100_MMA_F8F6F4_SSEJSI_SI_fSE_SF_NS4_17integral_constantINS4_4UMMA5MajorELSQ_0EEESR_NSO_INSP_7ScaleInELSS_0EEEST_EEEEEENS4_6LayoutISC_NS5_IJNSA_ILi0EEESX_SX_EEEEENS5_IJNS4_10UnderscoreES10_S10_EEEEENS4_13SM90_TMA_LOADENS4_14ComposedLayoutINS4_7SwizzleILi1ELi4ELi3EEENS4_18smem_ptr_flag_bitsILi8EEENSW_INS5_IJNSA_ILi8EEESG_EEENS5_IJSG_SB_EEEEEEEvNS4_8identityES13_S1D_vS1E_EENS_8epilogue10collective18CollectiveEpilogueINS1G_23Sm100TmaWarpSpecializedILi3ELi2ELi64ELb0ELb0EEEJSH_NS5_IJNSW_ISE_SB_EENSW_INSA_ILi64EEESB_EEEEESI_SJ_SI_SJ_NS1G_6fusion15FusionCallbacksIS1K_NS1P_17LinearCombinationISI_fSI_fLNS_15FloatRoundStyleE2EEESH_S1O_JEEENS4_5SM1004TMEM4LOAD26SM100_TMEM_LOAD_32dp32b64xES13_NS14_INS15_ILi2ELi4ELi3EEES18_NSW_INS5_IJS19_S1M_EEENS5_IJS1M_SB_EEEEEEENS4_39AutoVectorizingCopyWithAssumedAlignmentILi128EEENS4_14SM90_TMA_STOREES23_S25_S25_EEEvvEEEEvNT_6ParamsE) ;  /* 0xffffff4c02a87950 */ /* 0x000fea0003c3ffff */
        .weak           $__internal_2_$__cuda_sm10x_tcgen05_guardrail_trap_unallocated_columns_being_dealloced
        .type           $__internal_2_$__cuda_sm10x_tcgen05_guardrail_trap_unallocated_columns_being_dealloced,@function
        .size           $__internal_2_$__cuda_sm10x_tcgen05_guardrail_trap_unallocated_columns_being_dealloced,(.L_x_198 - $__internal_2_$__cuda_sm10x_tcgen05_guardrail_trap_unallocated_columns_being_dealloced)
$__internal_2_$__cuda_sm10x_tcgen05_guardrail_trap_unallocated_columns_being_dealloced:
[----:B------:R-:W-:Y:S05]  /*b160*/  BPT.TRAP 0x1 ;  /* 0x000000040000795c */ /* 0x000fea0000300000 */
[----:B------:R-:W-:-:S04]  /*b170*/  HFMA2 R3, -RZ, RZ, 0, 0 ;  /* 0x00000000ff037431 */ /* 0x000fc800000001ff */
[----:B------:R-:W-:Y:S05]  /*b180*/  RET.REL.NODEC R2 `(_ZN7cutlass13device_kernelINS_4gemm6kernel13GemmUniversalIN4cute5tupleIJiiiiEEENS1_10collective13CollectiveMmaINS1_35MainloopSm100TmaUmmaWarpSpecializedILi18ELi2ELi2ENS5_IJNS4_1CILi1EEESB_SB_EEEEENS5_IJNSA_ILi128EEENSA_ILi192EEENSA_ILi32EEEEEENS_12float_e4m3_tENS5_IJlSB_lEEESI_SJ_NS4_8TiledMMAINS4_8MMA_AtomIJNS4_10MMA_TraitsINS4_19SM100_MMA_F8F6F4_SSEJSI_SI_fSE_SF_NS4_17integral_constantINS4_4UMMA5MajorELSQ_0EEESR_NSO_INSP_7ScaleInELSS_0EEEST_EEEEEENS4_6LayoutISC_NS5_IJNSA_ILi0EEESX_SX_EEEEENS5_IJNS4_10UnderscoreES10_S10_EEEEENS4_13SM90_TMA_LOADENS4_14ComposedLayoutINS4_7SwizzleILi1ELi4ELi3EEENS4_18smem_ptr_flag_bitsILi8EEENSW_INS5_IJNSA_ILi8EEESG_EEENS5_IJSG_SB_EEEEEEEvNS4_8identityES13_S1D_vS1E_EENS_8epilogue10collective18CollectiveEpilogueINS1G_23Sm100TmaWarpSpecializedILi3ELi2ELi64ELb0ELb0EEEJSH_NS5_IJNSW_ISE_SB_EENSW_INSA_ILi64EEESB_EEEEESI_SJ_SI_SJ_NS1G_6fusion15FusionCallbacksIS1K_NS1P_17LinearCombinationISI_fSI_fLNS_15FloatRoundStyleE2EEESH_S1O_JEEENS4_5SM1004TMEM4LOAD26SM100_TMEM_LOAD_32dp32b64xES13_NS14_INS15_ILi2ELi4ELi3EEES18_NSW_INS5_IJS19_S1M_EEENS5_IJS1M_SB_EEEEEEENS4_39AutoVectorizingCopyWithAssumedAlignmentILi128EEENS4_14SM90_TMA_STOREES23_S25_S25_EEEvvEEEEvNT_6ParamsE) ;  /* 0xffffff4c029c7950 */ /* 0x000fea0003c3ffff */
.L_x_197:
[----:B------:R-:W-:-:S00]  /*b190*/  BRA `(.L_x_197) ;  /* 0xfffffffc00fc7947 */ /* 0x000fc0000383ffff */
[----:B------:R-:W-:-:S00]  /*b1a0*/  NOP ;  /* 0x0000000000007918 */ /* 0x000fc00000000000 */
        /* <DEDUP_REMOVED lines=13> */
.L_x_198:


//--------------------- .nv.global.init           --------------------------
	.section	.nv.global.init,"aw",@progbits
.nv.global.init:
	.type		$str$27,@object
	.size		$str$27,($str$28 - $str$27)
$str$27:
        /*0000*/ 	.byte	0x28, 0x61, 0x64, 0x64, 0x72, 0x65, 0x73, 0x73, 0x20, 0x26, 0x20, 0x6d, 0x61, 0x73, 0x6b, 0x29
        /*0010*/ 	.byte	0x20, 0x3d, 0x3d, 0x20, 0x30, 0x00
	.type		$str$28,@object
	.size		$str$28,($str$26 - $str$28)
$str$28:
        /*0016*/ 	.byte	0x2f, 0x74, 0x6d, 0x70, 0x2f, 0x63, 0x75, 0x74, 0x6c, 0x61, 0x73, 0x73, 0x5f, 0x73, 0x77, 0x65
        /*0026*/ 	.byte	0x65, 0x70, 0x5f, 0x73, 0x72, 0x63, 0x2f, 0x69, 0x6e, 0x63, 0x6c, 0x75, 0x64, 0x65, 0x2f, 0x63
        /*0036*/ 	.byte	0x75, 0x74, 0x65, 0x2f, 0x70, 0x6f, 0x69, 0x6e, 0x74, 0x65, 0x72, 0x5f, 0x66, 0x6c, 0x61, 0x67
        /*0046*/ 	.byte	0x67, 0x65, 0x64, 0x2e, 0x68, 0x70, 0x70, 0x00
	.type		$str$26,@object
	.size		$str$26,($str$25 - $str$26)
$str$26:
        /*004e*/ 	.byte	0x2f, 0x74, 0x6d, 0x70, 0x2f, 0x63, 0x75, 0x74, 0x6c, 0x61, 0x73, 0x73, 0x5f, 0x73, 0x77, 0x65
        /*005e*/ 	.byte	0x65, 0x70, 0x5f, 0x73, 0x72, 0x63, 0x2f, 0x69, 0x6e, 0x63, 0x6c, 0x75, 0x64, 0x65, 0x2f, 0x63
        /*006e*/ 	.byte	0x75, 0x74, 0x65, 0x2f, 0x61, 0x74, 0x6f, 0x6d, 0x2f, 0x63, 0x6f, 0x70, 0x79, 0x5f, 0x74, 0x72
        /*007e*/ 	.byte	0x61, 0x69, 0x74, 0x73, 0x5f, 0x73, 0x6d, 0x31, 0x30, 0x30, 0x2e, 0x68, 0x70, 0x70, 0x00
	.type		$str$25,@object
	.size		$str$25,(__unnamed_1 - $str$25)
$str$25:
        /*008d*/ 	.byte	0x28, 0x28, 0x75, 0x69, 0x6e, 0x74, 0x33, 0x32, 0x5f, 0x74, 0x28, 0x74, 0x68, 0x72, 0x65, 0x61
        /*009d*/ 	.byte	0x64, 0x49, 0x64, 0x78, 0x2e, 0x78, 0x29, 0x20, 0x2f, 0x20, 0x33, 0x32, 0x29, 0x20, 0x25, 0x20
        /*00ad*/ 	.byte	0x34, 0x29, 0x20, 0x3d, 0x3d, 0x20, 0x28, 0x28, 0x28, 0x74, 0x6d, 0x65, 0x6d, 0x5f, 0x61, 0x64
        /*00bd*/ 	.byte	0x64, 0x72, 0x20, 0x3e, 0x3e, 0x20, 0x31, 0x36, 0x29, 0x20, 0x2f, 0x20, 0x33, 0x32, 0x29, 0x20
        /*00cd*/ 	.byte	0x25, 0x20, 0x34, 0x29, 0x00
	.type		__unnamed_1,@object
	.size		__unnamed_1,(__unnamed_2 - __unnamed_1)
__unnamed_1:
        /*00d2*/ 	.byte	0x61, 0x75, 0x74, 0x6f, 0x20, 0x63, 0x75, 0x74, 0x65, 0x3a, 0x3a, 0x61, 0x73, 0x5f, 0x70, 0x6f
        /* <DEDUP_REMOVED lines=24> */
        /*0262*/ 	.byte	0x43, 0x3c, 0x38, 0x31, 0x39, 0x32, 0x3e, 0x3e, 0x3e, 0x3e, 0x5d, 0x00
	.type		__unnamed_2,@object
	.size		__unnamed_2,(__unnamed_3 - __unnamed_2)
__unnamed_2:
        /* <DEDUP_REMOVED lines=26> */
	.type		__unnamed_3,@object
	.size		__unnamed_3,(.L_3 - __unnamed_3)
__unnamed_3:
        /* <DEDUP_REMOVED lines=42> */
        /*06aa*/ 	.byte	0x3e, 0x3e, 0x3e, 0x3e, 0x5d, 0x00
.L_3:


//--------------------- .nv.shared._ZN7cutlass13device_kernelINS_4gemm6kernel13GemmUniversalIN4cute5tupleIJiiiiEEENS1_10collective13CollectiveMmaINS1_35MainloopSm100TmaUmmaWarpSpecializedILi18ELi2ELi2ENS5_IJNS4_1CILi1EEESB_SB_EEEEENS5_IJNSA_ILi128EEENSA_ILi192EEENSA_ILi32EEEEEENS_12float_e4m3_tENS5_IJlSB_lEEESI_SJ_NS4_8TiledMMAINS4_8MMA_AtomIJNS4_10MMA_TraitsINS4_19SM100_MMA_F8F6F4_SSEJSI_SI_fSE_SF_NS4_17integral_constantINS4_4UMMA5MajorELSQ_0EEESR_NSO_INSP_7ScaleInELSS_0EEEST_EEEEEENS4_6LayoutISC_NS5_IJNSA_ILi0EEESX_SX_EEEEENS5_IJNS4_10UnderscoreES10_S10_EEEEENS4_13SM90_TMA_LOADENS4_14ComposedLayoutINS4_7SwizzleILi1ELi4ELi3EEENS4_18smem_ptr_flag_bitsILi8EEENSW_INS5_IJNSA_ILi8EEESG_EEENS5_IJSG_SB_EEEEEEEvNS4_8identityES13_S1D_vS1E_EENS_8epilogue10collective18CollectiveEpilogueINS1G_23Sm100TmaWarpSpecializedILi3ELi2ELi64ELb0ELb0EEEJSH_NS5_IJNSW_ISE_SB_EENSW_INSA_ILi64EEESB_EEEEESI_SJ_SI_SJ_NS1G_6fusion15FusionCallbacksIS1K_NS1P_17LinearCombinationISI_fSI_fLNS_15FloatRoundStyleE2EEESH_S1O_JEEENS4_5SM1004TMEM4LOAD26SM100_TMEM_LOAD_32dp32b64xES13_NS14_INS15_ILi2ELi4ELi3EEES18_NSW_INS5_IJS19_S1M_EEENS5_IJS1M_SB_EEEEEEENS4_39AutoVectorizingCopyWithAssumedAlignmentILi128EEENS4_14SM90_TMA_STOREES23_S25_S25_EEEvvEEEEvNT_6ParamsE --------------------------
	.section	.nv.shared._ZN7cutlass13device_kernelINS_4gemm6kernel13GemmUniversalIN4cute5tupleIJiiiiEEENS1_10collective13CollectiveMmaINS1_35MainloopSm100TmaUmmaWarpSpecializedILi18ELi2ELi2ENS5_IJNS4_1CILi1EEESB_SB_EEEEENS5_IJNSA_ILi128EEENSA_ILi192EEENSA_ILi32EEEEEENS_12float_e4m3_tENS5_IJlSB_lEEESI_SJ_NS4_8TiledMMAINS4_8MMA_AtomIJNS4_10MMA_TraitsINS4_19SM100_MMA_F8F6F4_SSEJSI_SI_fSE_SF_NS4_17integral_constantINS4_4UMMA5MajorELSQ_0EEESR_NSO_INSP_7ScaleInELSS_0EEEST_EEEEEENS4_6LayoutISC_NS5_IJNSA_ILi0EEESX_SX_EEEEENS5_IJNS4_10UnderscoreES10_S10_EEEEENS4_13SM90_TMA_LOADENS4_14ComposedLayoutINS4_7SwizzleILi1ELi4ELi3EEENS4_18smem_ptr_flag_bitsILi8EEENSW_INS5_IJNSA_ILi8EEESG_EEENS5_IJSG_SB_EEEEEEEvNS4_8identityES13_S1D_vS1E_EENS_8epilogue10collective18CollectiveEpilogueINS1G_23Sm100TmaWarpSpecializedILi3ELi2ELi64ELb0ELb0EEEJSH_NS5_IJNSW_ISE_SB_EENSW_INSA_ILi64EEESB_EEEEESI_SJ_SI_SJ_NS1G_6fusion15FusionCallbacksIS1K_NS1P_17LinearCombinationISI_fSI_fLNS_15FloatRoundStyleE2EEESH_S1O_JEEENS4_5SM1004TMEM4LOAD26SM100_TMEM_LOAD_32dp32b64xES13_NS14_INS15_ILi2ELi4ELi3EEES18_NSW_INS5_IJS19_S1M_EEENS5_IJS1M_SB_EEEEEEENS4_39AutoVectorizingCopyWithAssumedAlignmentILi128EEENS4_14SM90_TMA_STOREES23_S25_S25_EEEvvEEEEvNT_6ParamsE,"aw",@nobits
	.sectionflags	@""
	.align	16
	.zero		1024


//--------------------- .nv.shared.reserved.0     --------------------------
	.section	.nv.shared.reserved.0,"aw",@nobits
	.weak		__nv_reservedSMEM_offset_0_alias
	.size		__nv_reservedSMEM_offset_0_alias, 0, 64
	.other		__nv_reservedSMEM_offset_0_alias,@"STO_CUDA_RESERVED_SHARED STV_DEFAULT"
__nv_reservedSMEM_offset_0_alias:
	.zero		0
.nv.shared.reserved.0:
	.zero		64
	.weak		__nv_reservedSMEM_tcgen05_partition
	.type		__nv_reservedSMEM_tcgen05_partition,@object
	.size		__nv_reservedSMEM_tcgen05_partition,(.L_0 - __nv_reservedSMEM_tcgen05_partition)
__nv_reservedSMEM_tcgen05_partition:
	.zero		32
.L_0:


//--------------------- .nv.global                --------------------------
	.section	.nv.global,"aw",@nobits
.nv.global:
	.type		_ZN40_INTERNAL_82ccf781_4_k_cu_0295ac64_208344cute1_E,@object
	.size		_ZN40_INTERNAL_82ccf781_4_k_cu_0295ac64_208344cute1_E,(_ZN40_INTERNAL_82ccf781_4_k_cu_0295ac64_208344cuda3std3__45__cpo6cbeginE - _ZN40_INTERNAL_82ccf781_4_k_cu_0295ac64_208344cute1_E)
_ZN40_INTERNAL_82ccf781_4_k_cu_0295ac64_208344cute1_E:
	.zero		1
	.type		_ZN40_INTERNAL_82ccf781_4_k_cu_0295ac64_208344cuda3std3__45__cpo6cbeginE,@object
	.size		_ZN40_INTERNAL_82ccf781_4_k_cu_0295ac64_208344cuda3std3__45__cpo6cbeginE,(_ZN40_INTERNAL_82ccf781_4_k_cu_0295ac64_208344cuda3std3__48in_placeE - _ZN40_INTERNAL_82ccf781_4_k_cu_0295ac64_208344cuda3std3__45__cpo6cbeginE)
_ZN40_INTERNAL_82ccf781_4_k_cu_0295ac64_208344cuda3std3__45__cpo6cbeginE:
	.zero		1
	.type		_ZN40_INTERNAL_82ccf781_4_k_cu_0295ac64_208344cuda3std3__48in_placeE,@object
	.size		_ZN40_INTERNAL_82ccf781_4_k_cu_0295ac64_208344cuda3std3__48in_placeE,(_ZN40_INTERNAL_82ccf781_4_k_cu_0295ac64_208344cuda3std6ranges3__45__cpo9iter_moveE - _ZN40_INTERNAL_82ccf781_4_k_cu_0295ac64_208344cuda3std3__48in_placeE)
_ZN40_INTERNAL_82ccf781_4_k_cu_0295ac64_208344cuda3std3__48in_placeE:
	.zero		1
	.type		_ZN40_INTERNAL_82ccf781_4_k_cu_0295ac64_208344cuda3std6ranges3__45__cpo9iter_moveE,@object
	.size		_ZN40_INTERNAL_82ccf781_4_k_cu_0295ac64_208344cuda3std6ranges3__45__cpo9iter_moveE,(_ZN40_INTERNAL_82ccf781_4_k_cu_0295ac64_208344cuda3std3__45__cpo5beginE - _ZN40_INTERNAL_82ccf781_4_k_cu_0295ac64_208344cuda3std6ranges3__45__cpo9iter_moveE)
_ZN40_INTERNAL_82ccf781_4_k_cu_0295ac64_208344cuda3std6ranges3__45__cpo9iter_moveE:
	.zero		1
	.type		_ZN40_INTERNAL_82ccf781_4_k_cu_0295ac64_208344cuda3std3__45__cpo5beginE,@object
	.size		_ZN40_INTERNAL_82ccf781_4_k_cu_0295ac64_208344cuda3std3__45__cpo5beginE,(_ZN40_INTERNAL_82ccf781_4_k_cu_0295ac64_208344cuda3std3__442_GLOBAL__N__82ccf781_4_k_cu_0295ac64_208346ignoreE - _ZN40_INTERNAL_82ccf781_4_k_cu_0295ac64_208344cuda3std3__45__cpo5beginE)
_ZN40_INTERNAL_82ccf781_4_k_cu_0295ac64_208344cuda3std3__45__cpo5beginE:
	.zero		1
	.type		_ZN40_INTERNAL_82ccf781_4_k_cu_0295ac64_208344cuda3std3__442_GLOBAL__N__82ccf781_4_k_cu_0295ac64_208346ignoreE,@object
	.size		_ZN40_INTERNAL_82ccf781_4_k_cu_0295ac64_208344cuda3std3__442_GLOBAL__N__82ccf781_4_k_cu_0295ac64_208346ignoreE,(_ZN40_INTERNAL_82ccf781_4_k_cu_0295ac64_208344cute7productE - _ZN40_INTERNAL_82ccf781_4_k_cu_0295ac64_208344cuda3std3__442_GLOBAL__N__82ccf781_4_k_cu_0295ac64_208346ignoreE)
_ZN40_INTERNAL_82ccf781_4_k_cu_0295ac64_208344cuda3std3__442_GLOBAL__N__82ccf781_4_k_cu_0295ac64_208346ignoreE:
	.zero		1
	.type		_ZN40_INTERNAL_82ccf781_4_k_cu_0295ac64_208344cute7productE,@object
	.size		_ZN40_INTERNAL_82ccf781_4_k_cu_0295ac64_208344cute7productE,(_ZN40_INTERNAL_82ccf781_4_k_cu_0295ac64_208344cuda3std3__45__cpo3endE - _ZN40_INTERNAL_82ccf781_4_k_cu_0295ac64_208344cute7productE)
_ZN40_INTERNAL_82ccf781_4_k_cu_0295ac64_208344cute7productE:
	.zero		1
	.type		_ZN40_INTERNAL_82ccf781_4_k_cu_0295ac64_208344cuda3std3__45__cpo3endE,@object
	.size		_ZN40_INTERNAL_82ccf781_4_k_cu_0295ac64_208344cuda3std3__45__cpo3endE,(_ZN40_INTERNAL_82ccf781_4_k_cu_0295ac64_208344cuda3std3__419piecewise_constructE - _ZN40_INTERNAL_82ccf781_4_k_cu_0295ac64_208344cuda3std3__45__cpo3endE)
_ZN40_INTERNAL_82ccf781_4_k_cu_0295ac64_208344cuda3std3__45__cpo3endE:
	.zero		1
	.type		_ZN40_INTERNAL_82ccf781_4_k_cu_0295ac64_208344cuda3std3__419piecewise_constructE,@object
	.size		_ZN40_INTERNAL_82ccf781_4_k_cu_0295ac64_208344cuda3std3__419piecewise_constructE,(_ZN40_INTERNAL_82ccf781_4_k_cu_0295ac64_208344cuda3std3__45__cpo4cendE - _ZN40_INTERNAL_82ccf781_4_k_cu_0295ac64_208344cuda3std3__419piecewise_constructE)
_ZN40_INTERNAL_82ccf781_4_k_cu_0295ac64_208344cuda3std3__419piecewise_constructE:
	.zero		1
	.type		_ZN40_INTERNAL_82ccf781_4_k_cu_0295ac64_208344cuda3std3__45__cpo4cendE,@object
	.size		_ZN40_INTERNAL_82ccf781_4_k_cu_0295ac64_208344cuda3std3__45__cpo4cendE,(_ZN40_INTERNAL_82ccf781_4_k_cu_0295ac64_208344cuda3std6ranges3__45__cpo4swapE - _ZN40_INTERNAL_82ccf781_4_k_cu_0295ac64_208344cuda3std3__45__cpo4cendE)
_ZN40_INTERNAL_82ccf781_4_k_cu_0295ac64_208344cuda3std3__45__cpo4cendE:
	.zero		1
	.type		_ZN40_INTERNAL_82ccf781_4_k_cu_0295ac64_208344cuda3std6ranges3__45__cpo4swapE,@object
	.size		_ZN40_INTERNAL_82ccf781_4_k_cu_0295ac64_208344cuda3std6ranges3__45__cpo4swapE,(.L_11 - _ZN40_INTERNAL_82ccf781_4_k_cu_0295ac64_208344cuda3std6ranges3__45__cpo4swapE)
_ZN40_INTERNAL_82ccf781_4_k_cu_0295ac64_208344cuda3std6ranges3__45__cpo4swapE:
	.zero		1
.L_11:


//--------------------- .nv.constant0._ZN7cutlass13device_kernelINS_4gemm6kernel13GemmUniversalIN4cute5tupleIJiiiiEEENS1_10collective13CollectiveMmaINS1_35MainloopSm100TmaUmmaWarpSpecializedILi18ELi2ELi2ENS5_IJNS4_1CILi1EEESB_SB_EEEEENS5_IJNSA_ILi128EEENSA_ILi192EEENSA_ILi32EEEEEENS_12float_e4m3_tENS5_IJlSB_lEEESI_SJ_NS4_8TiledMMAINS4_8MMA_AtomIJNS4_10MMA_TraitsINS4_19SM100_MMA_F8F6F4_SSEJSI_SI_fSE_SF_NS4_17integral_constantINS4_4UMMA5MajorELSQ_0EEESR_NSO_INSP_7ScaleInELSS_0EEEST_EEEEEENS4_6LayoutISC_NS5_IJNSA_ILi0EEESX_SX_EEEEENS5_IJNS4_10UnderscoreES10_S10_EEEEENS4_13SM90_TMA_LOADENS4_14ComposedLayoutINS4_7SwizzleILi1ELi4ELi3EEENS4_18smem_ptr_flag_bitsILi8EEENSW_INS5_IJNSA_ILi8EEESG_EEENS5_IJSG_SB_EEEEEEEvNS4_8identityES13_S1D_vS1E_EENS_8epilogue10collective18CollectiveEpilogueINS1G_23Sm100TmaWarpSpecializedILi3ELi2ELi64ELb0ELb0EEEJSH_NS5_IJNSW_ISE_SB_EENSW_INSA_ILi64EEESB_EEEEESI_SJ_SI_SJ_NS1G_6fusion15FusionCallbacksIS1K_NS1P_17LinearCombinationISI_fSI_fLNS_15FloatRoundStyleE2EEESH_S1O_JEEENS4_5SM1004TMEM4LOAD26SM100_TMEM_LOAD_32dp32b64xES13_NS14_INS15_ILi2ELi4ELi3EEES18_NSW_INS5_IJS19_S1M_EEENS5_IJS1M_SB_EEEEEEENS4_39AutoVectorizingCopyWithAssumedAlignmentILi128EEENS4_14SM90_TMA_STOREES23_S25_S25_EEEvvEEEEvNT_6ParamsE --------------------------
	.section	.nv.constant0._ZN7cutlass13device_kernelINS_4gemm6kernel13GemmUniversalIN4cute5tupleIJiiiiEEENS1_10collective13CollectiveMmaINS1_35MainloopSm100TmaUmmaWarpSpecializedILi18ELi2ELi2ENS5_IJNS4_1CILi1EEESB_SB_EEEEENS5_IJNSA_ILi128EEENSA_ILi192EEENSA_ILi32EEEEEENS_12float_e4m3_tENS5_IJlSB_lEEESI_SJ_NS4_8TiledMMAINS4_8MMA_AtomIJNS4_10MMA_TraitsINS4_19SM100_MMA_F8F6F4_SSEJSI_SI_fSE_SF_NS4_17integral_constantINS4_4UMMA5MajorELSQ_0EEESR_NSO_INSP_7ScaleInELSS_0EEEST_EEEEEENS4_6LayoutISC_NS5_IJNSA_ILi0EEESX_SX_EEEEENS5_IJNS4_10UnderscoreES10_S10_EEEEENS4_13SM90_TMA_LOADENS4_14ComposedLayoutINS4_7SwizzleILi1ELi4ELi3EEENS4_18smem_ptr_flag_bitsILi8EEENSW_INS5_IJNSA_ILi8EEESG_EEENS5_IJSG_SB_EEEEEEEvNS4_8identityES13_S1D_vS1E_EENS_8epilogue10collective18CollectiveEpilogueINS1G_23Sm100TmaWarpSpecializedILi3ELi2ELi64ELb0ELb0EEEJSH_NS5_IJNSW_ISE_SB_EENSW_INSA_ILi64EEESB_EEEEESI_SJ_SI_SJ_NS1G_6fusion15FusionCallbacksIS1K_NS1P_17LinearCombinationISI_fSI_fLNS_15FloatRoundStyleE2EEESH_S1O_JEEENS4_5SM1004TMEM4LOAD26SM100_TMEM_LOAD_32dp32b64xES13_NS14_INS15_ILi2ELi4ELi3EEES18_NSW_INS5_IJS19_S1M_EEENS5_IJS1M_SB_EEEEEEENS4_39AutoVectorizingCopyWithAssumedAlignmentILi128EEENS4_14SM90_TMA_STOREES23_S25_S25_EEEvvEEEEvNT_6ParamsE,"a",@progbits
	.sectionflags	@""
	.align	4
.nv.constant0._ZN7cutlass13device_kernelINS_4gemm6kernel13GemmUniversalIN4cute5tupleIJiiiiEEENS1_10collective13CollectiveMmaINS1_35MainloopSm100TmaUmmaWarpSpecializedILi18ELi2ELi2ENS5_IJNS4_1CILi1EEESB_SB_EEEEENS5_IJNSA_ILi128EEENSA_ILi192EEENSA_ILi32EEEEEENS_12float_e4m3_tENS5_IJlSB_lEEESI_SJ_NS4_8TiledMMAINS4_8MMA_AtomIJNS4_10MMA_TraitsINS4_19SM100_MMA_F8F6F4_SSEJSI_SI_fSE_SF_NS4_17integral_constantINS4_4UMMA5MajorELSQ_0EEESR_NSO_INSP_7ScaleInELSS_0EEEST_EEEEEENS4_6LayoutISC_NS5_IJNSA_ILi0EEESX_SX_EEEEENS5_IJNS4_10UnderscoreES10_S10_EEEEENS4_13SM90_TMA_LOADENS4_14ComposedLayoutINS4_7SwizzleILi1ELi4ELi3EEENS4_18smem_ptr_flag_bitsILi8EEENSW_INS5_IJNSA_ILi8EEESG_EEENS5_IJSG_SB_EEEEEEEvNS4_8identityES13_S1D_vS1E_EENS_8epilogue10collective18CollectiveEpilogueINS1G_23Sm100TmaWarpSpecializedILi3ELi2ELi64ELb0ELb0EEEJSH_NS5_IJNSW_ISE_SB_EENSW_INSA_ILi64EEESB_EEEEESI_SJ_SI_SJ_NS1G_6fusion15FusionCallbacksIS1K_NS1P_17LinearCombinationISI_fSI_fLNS_15FloatRoundStyleE2EEESH_S1O_JEEENS4_5SM1004TMEM4LOAD26SM100_TMEM_LOAD_32dp32b64xES13_NS14_INS15_ILi2ELi4ELi3EEES18_NSW_INS5_IJS19_S1M_EEENS5_IJS1M_SB_EEEEEEENS4_39AutoVectorizingCopyWithAssumedAlignmentILi128EEENS4_14SM90_TMA_STOREES23_S25_S25_EEEvvEEEEvNT_6ParamsE:
	.zero		2944


//--------------------- SYMBOLS --------------------------

	.type		.nv.reservedSmem.offset0,@object
	.size		.nv.reservedSmem.offset0,0x4
	.type		.nv.reservedSmem.cap,@object
	.size		.nv.reservedSmem.cap,0x4
	.type		__assertfail,@function
